//
// Generated by NVIDIA NVVM Compiler
//
// Compiler Build ID: CL-36424714
// Cuda compilation tools, release 13.0, V13.0.88
// Based on NVVM 20.0.0
//

.version 9.0
.target sm_100
.address_size 64

	// .globl	maxPooling2D

.visible .entry maxPooling2D(
	.param .u32 maxPooling2D_param_0,
	.param .u32 maxPooling2D_param_1,
	.param .u32 maxPooling2D_param_2,
	.param .u64 .ptr .align 1 maxPooling2D_param_3,
	.param .u64 .ptr .align 1 maxPooling2D_param_4
)
{
	.reg .pred 	%p<85>;
	.reg .b32 	%r<221>;
	.reg .b64 	%rd<21>;

	ld.param.u32 	%r97, [maxPooling2D_param_0];
	ld.param.u32 	%r98, [maxPooling2D_param_1];
	ld.param.u32 	%r99, [maxPooling2D_param_2];
	ld.param.u64 	%rd10, [maxPooling2D_param_3];
	ld.param.u64 	%rd11, [maxPooling2D_param_4];
	cvta.to.global.u64 	%rd1, %rd10;
	cvta.to.global.u64 	%rd2, %rd11;
	mov.u32 	%r100, %ctaid.y;
	mov.u32 	%r101, %ntid.y;
	mov.u32 	%r102, %tid.y;
	mad.lo.s32 	%r1, %r100, %r101, %r102;
	mov.u32 	%r103, %ctaid.x;
	mov.u32 	%r104, %ntid.x;
	mov.u32 	%r105, %tid.x;
	mad.lo.s32 	%r2, %r103, %r104, %r105;
	mul.lo.s32 	%r3, %r99, %r1;
	mul.lo.s32 	%r4, %r99, %r2;
	add.s32 	%r106, %r97, %r99;
	add.s32 	%r107, %r106, -1;
	div.s32 	%r108, %r107, %r99;
	setp.ge.s32 	%p1, %r1, %r108;
	@%p1 bra 	$L__BB0_71;
	add.s32 	%r109, %r98, %r99;
	add.s32 	%r110, %r109, -1;
	div.s32 	%r5, %r110, %r99;
	setp.ge.s32 	%p2, %r2, %r5;
	@%p2 bra 	$L__BB0_71;
	setp.lt.s32 	%p3, %r99, 1;
	mad.lo.s32 	%r111, %r5, %r1, %r2;
	mul.lo.s32 	%r6, %r111, 3;
	@%p3 bra 	$L__BB0_70;
	and.b32  	%r7, %r99, 3;
	and.b32  	%r8, %r99, 2147483644;
	mov.b32 	%r181, -2147483648;
	mov.b32 	%r177, 0;
$L__BB0_4:
	setp.lt.u32 	%p4, %r99, 4;
	add.s32 	%r11, %r177, %r3;
	mul.lo.s32 	%r12, %r11, %r98;
	mov.b32 	%r186, 0;
	@%p4 bra 	$L__BB0_15;
	mov.b32 	%r179, 0;
$L__BB0_6:
	setp.ge.s32 	%p5, %r11, %r97;
	add.s32 	%r15, %r179, %r4;
	setp.ge.s32 	%p6, %r15, %r98;
	add.s32 	%r118, %r15, %r12;
	mul.lo.s32 	%r119, %r118, 3;
	mul.wide.s32 	%rd14, %r119, 4;
	add.s64 	%rd3, %rd1, %rd14;
	or.pred  	%p7, %p5, %p6;
	@%p7 bra 	$L__BB0_8;
	ld.global.u32 	%r120, [%rd3];
	max.u32 	%r181, %r120, %r181;
$L__BB0_8:
	setp.ge.s32 	%p8, %r11, %r97;
	add.s32 	%r121, %r15, 1;
	setp.ge.s32 	%p9, %r121, %r98;
	or.pred  	%p10, %p8, %p9;
	@%p10 bra 	$L__BB0_10;
	ld.global.u32 	%r122, [%rd3+12];
	max.u32 	%r181, %r122, %r181;
$L__BB0_10:
	setp.ge.s32 	%p11, %r11, %r97;
	add.s32 	%r123, %r15, 2;
	setp.ge.s32 	%p12, %r123, %r98;
	or.pred  	%p13, %p11, %p12;
	@%p13 bra 	$L__BB0_12;
	ld.global.u32 	%r124, [%rd3+24];
	max.u32 	%r181, %r124, %r181;
$L__BB0_12:
	setp.ge.s32 	%p14, %r11, %r97;
	add.s32 	%r125, %r15, 3;
	setp.ge.s32 	%p15, %r125, %r98;
	or.pred  	%p16, %p14, %p15;
	@%p16 bra 	$L__BB0_14;
	ld.global.u32 	%r126, [%rd3+36];
	max.u32 	%r181, %r126, %r181;
$L__BB0_14:
	add.s32 	%r179, %r179, 4;
	setp.ne.s32 	%p17, %r179, %r8;
	mov.u32 	%r186, %r8;
	@%p17 bra 	$L__BB0_6;
$L__BB0_15:
	setp.eq.s32 	%p18, %r7, 0;
	@%p18 bra 	$L__BB0_24;
	setp.ge.s32 	%p19, %r11, %r97;
	add.s32 	%r28, %r186, %r4;
	setp.ge.s32 	%p20, %r28, %r98;
	add.s32 	%r128, %r28, %r12;
	mul.lo.s32 	%r129, %r128, 3;
	mul.wide.s32 	%rd15, %r129, 4;
	add.s64 	%rd4, %rd1, %rd15;
	or.pred  	%p21, %p19, %p20;
	@%p21 bra 	$L__BB0_18;
	ld.global.u32 	%r130, [%rd4];
	max.u32 	%r181, %r130, %r181;
$L__BB0_18:
	setp.eq.s32 	%p22, %r7, 1;
	@%p22 bra 	$L__BB0_24;
	setp.ge.s32 	%p23, %r11, %r97;
	add.s32 	%r131, %r28, 1;
	setp.ge.s32 	%p24, %r131, %r98;
	or.pred  	%p25, %p23, %p24;
	@%p25 bra 	$L__BB0_21;
	ld.global.u32 	%r132, [%rd4+12];
	max.u32 	%r181, %r132, %r181;
$L__BB0_21:
	setp.eq.s32 	%p26, %r7, 2;
	@%p26 bra 	$L__BB0_24;
	setp.ge.s32 	%p27, %r11, %r97;
	add.s32 	%r133, %r28, 2;
	setp.ge.s32 	%p28, %r133, %r98;
	or.pred  	%p29, %p27, %p28;
	@%p29 bra 	$L__BB0_24;
	ld.global.u32 	%r134, [%rd4+24];
	max.u32 	%r181, %r134, %r181;
$L__BB0_24:
	add.s32 	%r177, %r177, 1;
	setp.eq.s32 	%p30, %r177, %r99;
	@%p30 bra 	$L__BB0_25;
	bra.uni 	$L__BB0_4;
$L__BB0_25:
	mul.wide.s32 	%rd16, %r6, 4;
	add.s64 	%rd9, %rd2, %rd16;
	st.global.u32 	[%rd9], %r181;
	mov.b32 	%r195, -2147483648;
	mov.b32 	%r191, 0;
$L__BB0_26:
	setp.lt.u32 	%p31, %r99, 4;
	add.s32 	%r38, %r191, %r3;
	mul.lo.s32 	%r39, %r38, %r98;
	mov.b32 	%r200, 0;
	@%p31 bra 	$L__BB0_37;
	mov.b32 	%r193, 0;
$L__BB0_28:
	setp.ge.s32 	%p32, %r38, %r97;
	add.s32 	%r42, %r193, %r4;
	setp.ge.s32 	%p33, %r42, %r98;
	add.s32 	%r140, %r42, %r39;
	mul.lo.s32 	%r141, %r140, 3;
	mul.wide.s32 	%rd17, %r141, 4;
	add.s64 	%rd5, %rd1, %rd17;
	or.pred  	%p34, %p32, %p33;
	@%p34 bra 	$L__BB0_30;
	ld.global.u32 	%r142, [%rd5+4];
	max.u32 	%r195, %r142, %r195;
$L__BB0_30:
	setp.ge.s32 	%p35, %r38, %r97;
	add.s32 	%r143, %r42, 1;
	setp.ge.s32 	%p36, %r143, %r98;
	or.pred  	%p37, %p35, %p36;
	@%p37 bra 	$L__BB0_32;
	ld.global.u32 	%r144, [%rd5+16];
	max.u32 	%r195, %r144, %r195;
$L__BB0_32:
	setp.ge.s32 	%p38, %r38, %r97;
	add.s32 	%r145, %r42, 2;
	setp.ge.s32 	%p39, %r145, %r98;
	or.pred  	%p40, %p38, %p39;
	@%p40 bra 	$L__BB0_34;
	ld.global.u32 	%r146, [%rd5+28];
	max.u32 	%r195, %r146, %r195;
$L__BB0_34:
	setp.ge.s32 	%p41, %r38, %r97;
	add.s32 	%r147, %r42, 3;
	setp.ge.s32 	%p42, %r147, %r98;
	or.pred  	%p43, %p41, %p42;
	@%p43 bra 	$L__BB0_36;
	ld.global.u32 	%r148, [%rd5+40];
	max.u32 	%r195, %r148, %r195;
$L__BB0_36:
	add.s32 	%r193, %r193, 4;
	setp.ne.s32 	%p44, %r193, %r8;
	mov.u32 	%r200, %r8;
	@%p44 bra 	$L__BB0_28;
$L__BB0_37:
	setp.eq.s32 	%p45, %r7, 0;
	@%p45 bra 	$L__BB0_46;
	setp.ge.s32 	%p46, %r38, %r97;
	add.s32 	%r55, %r200, %r4;
	setp.ge.s32 	%p47, %r55, %r98;
	add.s32 	%r150, %r55, %r39;
	mul.lo.s32 	%r151, %r150, 3;
	mul.wide.s32 	%rd18, %r151, 4;
	add.s64 	%rd6, %rd1, %rd18;
	or.pred  	%p48, %p46, %p47;
	@%p48 bra 	$L__BB0_40;
	ld.global.u32 	%r152, [%rd6+4];
	max.u32 	%r195, %r152, %r195;
$L__BB0_40:
	setp.eq.s32 	%p49, %r7, 1;
	@%p49 bra 	$L__BB0_46;
	setp.ge.s32 	%p50, %r38, %r97;
	add.s32 	%r153, %r55, 1;
	setp.ge.s32 	%p51, %r153, %r98;
	or.pred  	%p52, %p50, %p51;
	@%p52 bra 	$L__BB0_43;
	ld.global.u32 	%r154, [%rd6+16];
	max.u32 	%r195, %r154, %r195;
$L__BB0_43:
	setp.eq.s32 	%p53, %r7, 2;
	@%p53 bra 	$L__BB0_46;
	setp.ge.s32 	%p54, %r38, %r97;
	add.s32 	%r155, %r55, 2;
	setp.ge.s32 	%p55, %r155, %r98;
	or.pred  	%p56, %p54, %p55;
	@%p56 bra 	$L__BB0_46;
	ld.global.u32 	%r156, [%rd6+28];
	max.u32 	%r195, %r156, %r195;
$L__BB0_46:
	add.s32 	%r191, %r191, 1;
	setp.ne.s32 	%p57, %r191, %r99;
	@%p57 bra 	$L__BB0_26;
	st.global.u32 	[%rd9+4], %r195;
	and.b32  	%r159, %r99, 2147483644;
	neg.s32 	%r63, %r159;
	add.s32 	%r64, %r4, 3;
	mov.b32 	%r211, -2147483648;
	mov.b32 	%r205, 0;
$L__BB0_48:
	setp.lt.u32 	%p58, %r99, 4;
	add.s32 	%r67, %r205, %r3;
	mul.lo.s32 	%r68, %r67, %r98;
	mov.b32 	%r216, 0;
	@%p58 bra 	$L__BB0_59;
	add.s32 	%r162, %r4, %r68;
	mul.lo.s32 	%r207, %r162, 3;
	mov.u32 	%r208, %r64;
	mov.u32 	%r209, %r63;
$L__BB0_50:
	setp.ge.s32 	%p59, %r67, %r97;
	add.s32 	%r74, %r208, -2;
	add.s32 	%r163, %r208, -3;
	setp.ge.s32 	%p60, %r163, %r98;
	mul.wide.s32 	%rd19, %r207, 4;
	add.s64 	%rd7, %rd1, %rd19;
	or.pred  	%p61, %p59, %p60;
	@%p61 bra 	$L__BB0_52;
	ld.global.u32 	%r164, [%rd7+8];
	max.u32 	%r211, %r164, %r211;
$L__BB0_52:
	setp.ge.s32 	%p62, %r67, %r97;
	setp.ge.s32 	%p63, %r74, %r98;
	or.pred  	%p64, %p62, %p63;
	@%p64 bra 	$L__BB0_54;
	ld.global.u32 	%r165, [%rd7+20];
	max.u32 	%r211, %r165, %r211;
$L__BB0_54:
	setp.ge.s32 	%p65, %r67, %r97;
	add.s32 	%r166, %r74, 1;
	setp.ge.s32 	%p66, %r166, %r98;
	or.pred  	%p67, %p65, %p66;
	@%p67 bra 	$L__BB0_56;
	ld.global.u32 	%r167, [%rd7+32];
	max.u32 	%r211, %r167, %r211;
$L__BB0_56:
	setp.ge.s32 	%p68, %r67, %r97;
	setp.ge.s32 	%p69, %r208, %r98;
	or.pred  	%p70, %p68, %p69;
	@%p70 bra 	$L__BB0_58;
	ld.global.u32 	%r168, [%rd7+44];
	max.u32 	%r211, %r168, %r211;
$L__BB0_58:
	add.s32 	%r209, %r209, 4;
	add.s32 	%r208, %r208, 4;
	add.s32 	%r207, %r207, 12;
	setp.ne.s32 	%p71, %r209, 0;
	mov.u32 	%r216, %r8;
	@%p71 bra 	$L__BB0_50;
$L__BB0_59:
	setp.eq.s32 	%p72, %r7, 0;
	@%p72 bra 	$L__BB0_68;
	setp.ge.s32 	%p73, %r67, %r97;
	add.s32 	%r89, %r216, %r4;
	setp.ge.s32 	%p74, %r89, %r98;
	add.s32 	%r170, %r89, %r68;
	mul.lo.s32 	%r171, %r170, 3;
	mul.wide.s32 	%rd20, %r171, 4;
	add.s64 	%rd8, %rd1, %rd20;
	or.pred  	%p75, %p73, %p74;
	@%p75 bra 	$L__BB0_62;
	ld.global.u32 	%r172, [%rd8+8];
	max.u32 	%r211, %r172, %r211;
$L__BB0_62:
	setp.eq.s32 	%p76, %r7, 1;
	@%p76 bra 	$L__BB0_68;
	setp.ge.s32 	%p77, %r67, %r97;
	add.s32 	%r173, %r89, 1;
	setp.ge.s32 	%p78, %r173, %r98;
	or.pred  	%p79, %p77, %p78;
	@%p79 bra 	$L__BB0_65;
	ld.global.u32 	%r174, [%rd8+20];
	max.u32 	%r211, %r174, %r211;
$L__BB0_65:
	setp.eq.s32 	%p80, %r7, 2;
	@%p80 bra 	$L__BB0_68;
	setp.ge.s32 	%p81, %r67, %r97;
	add.s32 	%r175, %r89, 2;
	setp.ge.s32 	%p82, %r175, %r98;
	or.pred  	%p83, %p81, %p82;
	@%p83 bra 	$L__BB0_68;
	ld.global.u32 	%r176, [%rd8+32];
	max.u32 	%r211, %r176, %r211;
$L__BB0_68:
	add.s32 	%r205, %r205, 1;
	setp.ne.s32 	%p84, %r205, %r99;
	@%p84 bra 	$L__BB0_48;
	st.global.u32 	[%rd9+8], %r211;
	bra.uni 	$L__BB0_71;
$L__BB0_70:
	mul.wide.s32 	%rd12, %r6, 4;
	add.s64 	%rd13, %rd2, %rd12;
	mov.b32 	%r112, -2147483648;
	st.global.u32 	[%rd13], %r112;
	st.global.u32 	[%rd13+4], %r112;
	st.global.u32 	[%rd13+8], %r112;
$L__BB0_71:
	ret;

}


// ===== COMPILED SASS (sm_100) =====

	.target	sm_100

	.elftype	@"ET_EXEC"


//--------------------- .note.nv.tkinfo           --------------------------
	.section	.note.nv.tkinfo,"",@"SHT_NOTE"
	.sectionflags	@"SHF_NOTE_NV_TKINFO"
	.tkinfo
        /*0018*/ 	.word	0x00000002
        /*0030*/ 	.string	""
        /*0030*/ 	.string	"ptxas"
        /*0030*/ 	.string	"Cuda compilation tools, release 13.0, V13.0.88"
        /*0030*/ 	.string	"Build cuda_13.0.r13.0/compiler.36424714_0"
        /*0030*/ 	.string	"-arch sm_100 -m 64 "



//--------------------- .note.nv.cuinfo           --------------------------
	.section	.note.nv.cuinfo,"",@"SHT_NOTE"
	.sectionflags	@"SHF_NOTE_NV_CUINFO"
        /*0018*/ 	.short	0x0002
        /*001a*/ 	.short	0x0064
        /*001c*/ 	.short	0x0082
	.zero		2


//--------------------- .nv.info                  --------------------------
	.section	.nv.info,"",@"SHT_CUDA_INFO"
	.align	4


	//----- nvinfo : EIATTR_REGCOUNT
	.align		4
        /*0000*/ 	.byte	0x04, 0x2f
        /*0002*/ 	.short	(.L_1 - .L_0)
	.align		4
.L_0:
        /*0004*/ 	.word	index@(maxPooling2D)
        /*0008*/ 	.word	0x0000001f


	//----- nvinfo : EIATTR_FRAME_SIZE
	.align		4
.L_1:
        /*000c*/ 	.byte	0x04, 0x11
        /*000e*/ 	.short	(.L_3 - .L_2)
	.align		4
.L_2:
        /*0010*/ 	.word	index@(maxPooling2D)
        /*0014*/ 	.word	0x00000000


	//----- nvinfo : EIATTR_MIN_STACK_SIZE
	.align		4
.L_3:
        /*0018*/ 	.byte	0x04, 0x12
        /*001a*/ 	.short	(.L_5 - .L_4)
	.align		4
.L_4:
        /*001c*/ 	.word	index@(maxPooling2D)
        /*0020*/ 	.word	0x00000000
.L_5:


//--------------------- .nv.compat                --------------------------
	.section	.nv.compat,"",@"SHT_CUDA_COMPAT_INFO"
	.align	4
        /*0000*/ 	.byte	0x02, 0x09, 0x00, 0x00, 0x02, 0x02, 0x01, 0x00, 0x02, 0x05, 0x05, 0x00, 0x03, 0x07, 0x01, 0x01
        /*0010*/ 	.byte	0x02, 0x03, 0x00, 0x00, 0x02, 0x06, 0x01, 0x00, 0x04, 0x0b, 0x08, 0x00, 0x09, 0x00, 0x00, 0x00
        /*0020*/ 	.byte	0x00, 0x00, 0x00, 0x00


//--------------------- .nv.info.maxPooling2D     --------------------------
	.section	.nv.info.maxPooling2D,"",@"SHT_CUDA_INFO"
	.sectionflags	@""
	.align	4


	//----- nvinfo : EIATTR_CUDA_API_VERSION
	.align		4
        /*0000*/ 	.byte	0x04, 0x37
        /*0002*/ 	.short	(.L_7 - .L_6)
.L_6:
        /*0004*/ 	.word	0x00000082


	//----- nvinfo : EIATTR_KPARAM_INFO
	.align		4
.L_7:
        /*0008*/ 	.byte	0x04, 0x17
        /*000a*/ 	.short	(.L_9 - .L_8)
.L_8:
        /*000c*/ 	.word	0x00000000
        /*0010*/ 	.short	0x0004
        /*0012*/ 	.short	0x0018
        /*0014*/ 	.byte	0x00, 0xf5, 0x21, 0x00


	//----- nvinfo : EIATTR_KPARAM_INFO
	.align		4
.L_9:
        /*0018*/ 	.byte	0x04, 0x17
        /*001a*/ 	.short	(.L_11 - .L_10)
.L_10:
        /*001c*/ 	.word	0x00000000
        /*0020*/ 	.short	0x0003
        /*0022*/ 	.short	0x0010
        /*0024*/ 	.byte	0x00, 0xf5, 0x21, 0x00


	//----- nvinfo : EIATTR_KPARAM_INFO
	.align		4
.L_11:
        /*0028*/ 	.byte	0x04, 0x17
        /*002a*/ 	.short	(.L_13 - .L_12)
.L_12:
        /*002c*/ 	.word	0x00000000
        /*0030*/ 	.short	0x0002
        /*0032*/ 	.short	0x0008
        /*0034*/ 	.byte	0x00, 0xf0, 0x11, 0x00


	//----- nvinfo : EIATTR_KPARAM_INFO
	.align		4
.L_13:
        /*0038*/ 	.byte	0x04, 0x17
        /*003a*/ 	.short	(.L_15 - .L_14)
.L_14:
        /*003c*/ 	.word	0x00000000
        /*0040*/ 	.short	0x0001
        /*0042*/ 	.short	0x0004
        /*0044*/ 	.byte	0x00, 0xf0, 0x11, 0x00


	//----- nvinfo : EIATTR_KPARAM_INFO
	.align		4
.L_15:
        /*0048*/ 	.byte	0x04, 0x17
        /*004a*/ 	.short	(.L_17 - .L_16)
.L_16:
        /*004c*/ 	.word	0x00000000
        /*0050*/ 	.short	0x0000
        /*0052*/ 	.short	0x0000
        /*0054*/ 	.byte	0x00, 0xf0, 0x11, 0x00


	//----- nvinfo : EIATTR_SPARSE_MMA_MASK
	.align		4
.L_17:
        /*0058*/ 	.byte	0x03, 0x50
        /*005a*/ 	.short	0x0000


	//----- nvinfo : EIATTR_MAXREG_COUNT
	.align		4
        /*005c*/ 	.byte	0x03, 0x1b
        /*005e*/ 	.short	0x00ff


	//----- nvinfo : EIATTR_MERCURY_ISA_VERSION
	.align		4
        /*0060*/ 	.byte	0x03, 0x5f
        /*0062*/ 	.short	0x0101


	//----- nvinfo : EIATTR_VRC_CTA_INIT_COUNT
	.align		4
        /*0064*/ 	.byte	0x02, 0x4a
	.zero		1
	.zero		1


	//----- nvinfo : EIATTR_EXIT_INSTR_OFFSETS
	.align		4
        /*0068*/ 	.byte	0x04, 0x1c
        /*006a*/ 	.short	(.L_19 - .L_18)


	//   ....[0]....
.L_18:
        /*006c*/ 	.word	0x00000260


	//   ....[1]....
        /*0070*/ 	.word	0x00000370


	//   ....[2]....
        /*0074*/ 	.word	0x00003090


	//   ....[3]....
        /*0078*/ 	.word	0x00003100


	//----- nvinfo : EIATTR_CRS_STACK_SIZE
	.align		4
.L_19:
        /*007c*/ 	.byte	0x04, 0x1e
        /*007e*/ 	.short	(.L_21 - .L_20)
.L_20:
        /*0080*/ 	.word	0x00000000


	//----- nvinfo : EIATTR_CBANK_PARAM_SIZE
	.align		4
.L_21:
        /*0084*/ 	.byte	0x03, 0x19
        /*0086*/ 	.short	0x0020


	//----- nvinfo : EIATTR_PARAM_CBANK
	.align		4
        /*0088*/ 	.byte	0x04, 0x0a
        /*008a*/ 	.short	(.L_23 - .L_22)
	.align		4
.L_22:
        /*008c*/ 	.word	index@(.nv.constant0.maxPooling2D)
        /*0090*/ 	.short	0x0380
        /*0092*/ 	.short	0x0020


	//----- nvinfo : EIATTR_SW_WAR
	.align		4
.L_23:
        /*0094*/ 	.byte	0x04, 0x36
        /*0096*/ 	.short	(.L_25 - .L_24)
.L_24:
        /*0098*/ 	.word	0x00000008
.L_25:


//--------------------- .nv.callgraph             --------------------------
	.section	.nv.callgraph,"",@"SHT_CUDA_CALLGRAPH"
	.align	4
	.sectionentsize	8
	.align		4
        /*0000*/ 	.word	0x00000000
	.align		4
        /*0004*/ 	.word	0xffffffff
	.align		4
        /*0008*/ 	.word	0x00000000
	.align		4
        /*000c*/ 	.word	0xfffffffe
	.align		4
        /*0010*/ 	.word	0x00000000
	.align		4
        /*0014*/ 	.word	0xfffffffd
	.align		4
        /*0018*/ 	.word	0x00000000
	.align		4
        /*001c*/ 	.word	0xfffffffc


//--------------------- .text.maxPooling2D        --------------------------
	.section	.text.maxPooling2D,"ax",@progbits
	.align	128
        .global         maxPooling2D
        .type           maxPooling2D,@function
        .size           maxPooling2D,(.L_x_29 - maxPooling2D)
        .other          maxPooling2D,@"STO_CUDA_ENTRY STV_DEFAULT"
maxPooling2D:
.text.maxPooling2D:
[----:B------:R-:W-:Y:S08]  /*0000*/  LDC R1, c[0x0][0x37c] ;  /* 0x0000df00ff017b82 */ /* 0x000ff00000000800 */
[----:B------:R-:W0:Y:S01]  /*0010*/  LDC R2, c[0x0][0x388] ;  /* 0x0000e200ff027b82 */ /* 0x000e220000000800 */
[----:B------:R-:W1:Y:S07]  /*0020*/  S2R R9, SR_TID.Y ;  /* 0x0000000000097919 */ /* 0x000e6e0000002200 */
[----:B------:R-:W2:Y:S08]  /*0030*/  LDC R3, c[0x0][0x380] ;  /* 0x0000e000ff037b82 */ /* 0x000eb00000000800 */
[----:B------:R-:W1:Y:S01]  /*0040*/  S2UR UR4, SR_CTAID.Y ;  /* 0x00000000000479c3 */ /* 0x000e620000002600 */
[----:B0-----:R-:W-:-:S07]  /*0050*/  IABS R0, R2 ;  /* 0x0000000200007213 */ /* 0x001fce0000000000 */
[----:B------:R-:W0:Y:S01]  /*0060*/  S2UR UR5, SR_CTAID.X ;  /* 0x00000000000579c3 */ /* 0x000e220000002500 */
[----:B------:R-:W3:Y:S01]  /*0070*/  I2F.RP R6, R0 ;  /* 0x0000000000067306 */ /* 0x000ee20000209400 */
[----:B--2---:R-:W-:-:S04]  /*0080*/  IADD3 R3, PT, PT, R2, -0x1, R3 ;  /* 0xffffffff02037810 */ /* 0x004fc80007ffe003 */
[----:B------:R-:W-:Y:S02]  /*0090*/  IABS R8, R3 ;  /* 0x0000000300087213 */ /* 0x000fe40000000000 */
[----:B------:R-:W-:-:S04]  /*00a0*/  LOP3.LUT R3, R3, R2, RZ, 0x3c, !PT ;  /* 0x0000000203037212 */ /* 0x000fc800078e3cff */
[----:B------:R-:W-:Y:S01]  /*00b0*/  ISETP.GE.AND P2, PT, R3, RZ, PT ;  /* 0x000000ff0300720c */ /* 0x000fe20003f46270 */
[----:B---3--:R-:W2:Y:S01]  /*00c0*/  MUFU.RCP R6, R6 ;  /* 0x0000000600067308 */ /* 0x008ea20000001000 */
[----:B------:R-:W-:Y:S01]  /*00d0*/  LOP3.LUT R3, RZ, R2, RZ, 0x33, !PT ;  /* 0x00000002ff037212 */ /* 0x000fe200078e33ff */
[----:B--2---:R-:W-:-:S06]  /*00e0*/  VIADD R4, R6, 0xffffffe ;  /* 0x0ffffffe06047836 */ /* 0x004fcc0000000000 */
[----:B------:R2:W3:Y:S02]  /*00f0*/  F2I.FTZ.U32.TRUNC.NTZ R5, R4 ;  /* 0x0000000400057305 */ /* 0x0004e4000021f000 */
[----:B--2---:R-:W-:Y:S02]  /*0100*/  IMAD.MOV.U32 R4, RZ, RZ, RZ ;  /* 0x000000ffff047224 */ /* 0x004fe400078e00ff */
[----:B---3--:R-:W-:-:S04]  /*0110*/  IMAD.MOV R7, RZ, RZ, -R5 ;  /* 0x000000ffff077224 */ /* 0x008fc800078e0a05 */
[----:B------:R-:W-:-:S04]  /*0120*/  IMAD R7, R7, R0, RZ ;  /* 0x0000000007077224 */ /* 0x000fc800078e02ff */
[----:B------:R-:W-:Y:S02]  /*0130*/  IMAD.HI.U32 R5, R5, R7, R4 ;  /* 0x0000000705057227 */ /* 0x000fe400078e0004 */
[----:B------:R-:W1:Y:S02]  /*0140*/  LDC R4, c[0x0][0x364] ;  /* 0x0000d900ff047b82 */ /* 0x000e640000000800 */
[----:B------:R-:W-:-:S04]  /*0150*/  IMAD.MOV.U32 R7, RZ, RZ, R8 ;  /* 0x000000ffff077224 */ /* 0x000fc800078e0008 */
[----:B------:R-:W-:Y:S02]  /*0160*/  IMAD.HI.U32 R6, R5, R7, RZ ;  /* 0x0000000705067227 */ /* 0x000fe400078e00ff */
[----:B------:R-:W0:Y:S02]  /*0170*/  LDC R13, c[0x0][0x360] ;  /* 0x0000d800ff0d7b82 */ /* 0x000e240000000800 */
[----:B------:R-:W-:-:S04]  /*0180*/  IMAD.MOV R8, RZ, RZ, -R6 ;  /* 0x000000ffff087224 */ /* 0x000fc800078e0a06 */
[C---:B------:R-:W-:Y:S02]  /*0190*/  IMAD R7, R0.reuse, R8, R7 ;  /* 0x0000000800077224 */ /* 0x040fe400078e0207 */
[----:B------:R-:W0:Y:S03]  /*01a0*/  S2R R8, SR_TID.X ;  /* 0x0000000000087919 */ /* 0x000e260000002100 */
[----:B------:R-:W-:Y:S01]  /*01b0*/  ISETP.GT.U32.AND P1, PT, R0, R7, PT ;  /* 0x000000070000720c */ /* 0x000fe20003f24070 */
[----:B-1----:R-:W-:-:S12]  /*01c0*/  IMAD R4, R4, UR4, R9 ;  /* 0x0000000404047c24 */ /* 0x002fd8000f8e0209 */
[----:B------:R-:W-:Y:S02]  /*01d0*/  @!P1 IMAD.IADD R7, R7, 0x1, -R0 ;  /* 0x0000000107079824 */ /* 0x000fe400078e0a00 */
[----:B------:R-:W-:-:S03]  /*01e0*/  @!P1 VIADD R6, R6, 0x1 ;  /* 0x0000000106069836 */ /* 0x000fc60000000000 */
[----:B------:R-:W-:Y:S01]  /*01f0*/  ISETP.GE.U32.AND P0, PT, R7, R0, PT ;  /* 0x000000000700720c */ /* 0x000fe20003f06070 */
[----:B0-----:R-:W-:-:S12]  /*0200*/  IMAD R13, R13, UR5, R8 ;  /* 0x000000050d0d7c24 */ /* 0x001fd8000f8e0208 */
[----:B------:R-:W-:Y:S01]  /*0210*/  @P0 VIADD R6, R6, 0x1 ;  /* 0x0000000106060836 */ /* 0x000fe20000000000 */
[----:B------:R-:W-:-:S03]  /*0220*/  ISETP.NE.AND P0, PT, R2, RZ, PT ;  /* 0x000000ff0200720c */ /* 0x000fc60003f05270 */
[----:B------:R-:W-:-:S05]  /*0230*/  @!P2 IMAD.MOV R6, RZ, RZ, -R6 ;  /* 0x000000ffff06a224 */ /* 0x000fca00078e0a06 */
[----:B------:R-:W-:-:S04]  /*0240*/  SEL R7, R3, R6, !P0 ;  /* 0x0000000603077207 */ /* 0x000fc80004000000 */
[----:B------:R-:W-:-:S13]  /*0250*/  ISETP.GE.AND P1, PT, R4, R7, PT ;  /* 0x000000070400720c */ /* 0x000fda0003f26270 */
[----:B------:R-:W-:Y:S05]  /*0260*/  @P1 EXIT ;  /* 0x000000000000194d */ /* 0x000fea0003800000 */
[----:B------:R-:W0:Y:S02]  /*0270*/  LDC R7, c[0x0][0x384] ;  /* 0x0000e100ff077b82 */ /* 0x000e240000000800 */
[----:B0-----:R-:W-:-:S04]  /*0280*/  IADD3 R7, PT, PT, R2, -0x1, R7 ;  /* 0xffffffff02077810 */ /* 0x001fc80007ffe007 */
[----:B------:R-:W-:Y:S02]  /*0290*/  IABS R9, R7 ;  /* 0x0000000700097213 */ /* 0x000fe40000000000 */
[----:B------:R-:W-:-:S03]  /*02a0*/  LOP3.LUT R7, R7, R2, RZ, 0x3c, !PT ;  /* 0x0000000207077212 */ /* 0x000fc600078e3cff */
[----:B------:R-:W-:Y:S01]  /*02b0*/  IMAD.HI.U32 R5, R5, R9, RZ ;  /* 0x0000000905057227 */ /* 0x000fe200078e00ff */
[----:B------:R-:W-:-:S03]  /*02c0*/  ISETP.GE.AND P3, PT, R7, RZ, PT ;  /* 0x000000ff0700720c */ /* 0x000fc60003f66270 */
[----:B------:R-:W-:-:S04]  /*02d0*/  IMAD.MOV R6, RZ, RZ, -R5 ;  /* 0x000000ffff067224 */ /* 0x000fc800078e0a05 */
[----:B------:R-:W-:-:S05]  /*02e0*/  IMAD R9, R0, R6, R9 ;  /* 0x0000000600097224 */ /* 0x000fca00078e0209 */
[----:B------:R-:W-:-:S13]  /*02f0*/  ISETP.GT.U32.AND P2, PT, R0, R9, PT ;  /* 0x000000090000720c */ /* 0x000fda0003f44070 */
[----:B------:R-:W-:Y:S02]  /*0300*/  @!P2 IMAD.IADD R9, R9, 0x1, -R0 ;  /* 0x000000010909a824 */ /* 0x000fe400078e0a00 */
[----:B------:R-:W-:-:S03]  /*0310*/  @!P2 VIADD R5, R5, 0x1 ;  /* 0x000000010505a836 */ /* 0x000fc60000000000 */
[----:B------:R-:W-:-:S13]  /*0320*/  ISETP.GE.U32.AND P1, PT, R9, R0, PT ;  /* 0x000000000900720c */ /* 0x000fda0003f26070 */
[----:B------:R-:W-:-:S04]  /*0330*/  @P1 VIADD R5, R5, 0x1 ;  /* 0x0000000105051836 */ /* 0x000fc80000000000 */
[----:B------:R-:W-:-:S05]  /*0340*/  @!P3 IMAD.MOV R5, RZ, RZ, -R5 ;  /* 0x000000ffff05b224 */ /* 0x000fca00078e0a05 */
[----:B------:R-:W-:-:S04]  /*0350*/  SEL R12, R3, R5, !P0 ;  /* 0x00000005030c7207 */ /* 0x000fc80004000000 */
[----:B------:R-:W-:-:S13]  /*0360*/  ISETP.GE.AND P0, PT, R13, R12, PT ;  /* 0x0000000c0d00720c */ /* 0x000fda0003f06270 */
[----:B------:R-:W-:Y:S05]  /*0370*/  @P0 EXIT ;  /* 0x000000000000094d */ /* 0x000fea0003800000 */
[----:B------:R-:W-:Y:S01]  /*0380*/  ISETP.GE.AND P0, PT, R2, 0x1, PT ;  /* 0x000000010200780c */ /* 0x000fe20003f06270 */
[----:B------:R-:W-:Y:S01]  /*0390*/  IMAD R12, R4, R12, R13 ;  /* 0x0000000c040c7224 */ /* 0x000fe200078e020d */
[----:B------:R-:W0:Y:S03]  /*03a0*/  LDCU.64 UR8, c[0x0][0x358] ;  /* 0x00006b00ff0877ac */ /* 0x000e260008000a00 */
[----:B------:R-:W-:-:S08]  /*03b0*/  IMAD R12, R12, 0x3, RZ ;  /* 0x000000030c0c7824 */ /* 0x000fd000078e02ff */
[----:B------:R-:W-:Y:S05]  /*03c0*/  @!P0 BRA `(.L_x_0) ;  /* 0x0000002c00348947 */ /* 0x000fea0003800000 */
[----:B------:R-:W-:Y:S01]  /*03d0*/  IMAD R0, R13, R2, RZ ;  /* 0x000000020d007224 */ /* 0x000fe200078e02ff */
[C---:B------:R-:W-:Y:S01]  /*03e0*/  LOP3.LUT R14, R2.reuse, 0x3, RZ, 0xc0, !PT ;  /* 0x00000003020e7812 */ /* 0x040fe200078ec0ff */
[----:B------:R-:W-:Y:S01]  /*03f0*/  IMAD.MOV.U32 R15, RZ, RZ, -0x80000000 ;  /* 0x80000000ff0f7424 */ /* 0x000fe200078e00ff */
[----:B------:R-:W-:Y:S01]  /*0400*/  LOP3.LUT R5, R2, 0x7ffffffc, RZ, 0xc0, !PT ;  /* 0x7ffffffc02057812 */ /* 0x000fe200078ec0ff */
[----:B------:R-:W-:-:S06]  /*0410*/  UMOV UR4, URZ ;  /* 0x000000ff00047c82 */ /* 0x000fcc0008000000 */
.L_x_9:
[----:B-1----:R-:W1:Y:S01]  /*0420*/  LDCU UR5, c[0x0][0x388] ;  /* 0x00007100ff0577ac */ /* 0x002e620008000800 */
[----:B------:R-:W-:Y:S02]  /*0430*/  IMAD.MOV.U32 R8, RZ, RZ, RZ ;  /* 0x000000ffff087224 */ /* 0x000fe400078e00ff */
[----:B-1----:R-:W-:-:S04]  /*0440*/  IMAD.U32 R16, RZ, RZ, UR5 ;  /* 0x00000005ff107e24 */ /* 0x002fc8000f8e00ff */
[----:B------:R-:W-:Y:S01]  /*0450*/  IMAD R17, R4, R16, UR4 ;  /* 0x0000000404117e24 */ /* 0x000fe2000f8e0210 */
[----:B------:R-:W-:Y:S01]  /*0460*/  ISETP.GE.U32.AND P0, PT, R16, 0x4, PT ;  /* 0x000000041000780c */ /* 0x000fe20003f06070 */
[----:B------:R-:W-:-:S06]  /*0470*/  UIADD3 UR4, UPT, UPT, UR4, 0x1, URZ ;  /* 0x0000000104047890 */ /* 0x000fcc000fffe0ff */
[----:B------:R-:W-:-:S06]  /*0480*/  ISETP.NE.AND P4, PT, R16, UR4, PT ;  /* 0x0000000410007c0c */ /* 0x000fcc000bf85270 */
[----:B--23--:R-:W-:Y:S07]  /*0490*/  @!P0 BRA `(.L_x_1) ;  /* 0x0000000c001c8947 */ /* 0x00cfee0003800000 */
[----:B------:R-:W1:Y:S01]  /*04a0*/  LDC R18, c[0x0][0x388] ;  /* 0x0000e200ff127b82 */ /* 0x000e620000000800 */
[----:B------:R-:W-:Y:S01]  /*04b0*/  ISETP.GT.AND P0, PT, R5, RZ, PT ;  /* 0x000000ff0500720c */ /* 0x000fe20003f04270 */
[----:B------:R-:W2:Y:S01]  /*04c0*/  LDCU.64 UR12, c[0x0][0x380] ;  /* 0x00007000ff0c77ac */ /* 0x000ea20008000a00 */
[----:B------:R-:W-:-:S05]  /*04d0*/  UMOV UR5, URZ ;  /* 0x000000ff00057c82 */ /* 0x000fca0008000000 */
[----:B------:R-:W3:Y:S06]  /*04e0*/  LDC.64 R2, c[0x0][0x390] ;  /* 0x0000e400ff027b82 */ /* 0x000eec0000000a00 */
[----:B------:R-:W-:Y:S05]  /*04f0*/  @!P0 BRA `(.L_x_2) ;  /* 0x0000000800948947 */ /* 0x000fea0003800000 */
[----:B------:R-:W-:Y:S01]  /*0500*/  VIADD R6, R5, -UR5 ;  /* 0x8000000505067c36 */ /* 0x000fe20008000000 */
[----:B------:R-:W-:-:S04]  /*0510*/  PLOP3.LUT P0, PT, PT, PT, PT, 0x80, 0x8 ;  /* 0x000000000008781c */ /* 0x000fc80003f0f070 */
[----:B------:R-:W-:-:S13]  /*0520*/  ISETP.GT.AND P1, PT, R6, 0xc, PT ;  /* 0x0000000c0600780c */ /* 0x000fda0003f24270 */
[----:B------:R-:W-:Y:S05]  /*0530*/  @!P1 BRA `(.L_x_3) ;  /* 0x0000000400a09947 */ /* 0x000fea0003800000 */
[----:B------:R-:W4:Y:S01]  /*0540*/  LDC R16, c[0x0][0x388] ;  /* 0x0000e200ff107b82 */ /* 0x000f220000000800 */
[----:B------:R-:W-:Y:S01]  /*0550*/  PLOP3.LUT P0, PT, PT, PT, PT, 0x8, 0x80 ;  /* 0x000000000080781c */ /* 0x000fe20003f0e170 */
[----:B------:R-:W-:Y:S01]  /*0560*/  VIADD R19, R5, 0xfffffff4 ;  /* 0xfffffff405137836 */ /* 0x000fe20000000000 */
[----:B------:R-:W0:Y:S05]  /*0570*/  LDCU.64 UR10, c[0x0][0x380] ;  /* 0x00007000ff0a77ac */ /* 0x000e2a0008000a00 */
[----:B------:R-:W0:Y:S06]  /*0580*/  LDC.64 R6, c[0x0][0x390] ;  /* 0x0000e400ff067b82 */ /* 0x000e2c0000000a00 */
.L_x_4:
[----:B----4-:R-:W-:-:S04]  /*0590*/  IMAD R20, R13, R16, UR5 ;  /* 0x000000050d147e24 */ /* 0x010fc8000f8e0210 */
[----:B0-----:R-:W-:Y:S01]  /*05a0*/  IMAD R8, R17, UR11, R20 ;  /* 0x0000000b11087c24 */ /* 0x001fe2000f8e0214 */
[----:B------:R-:W-:-:S03]  /*05b0*/  ISETP.GE.AND P3, PT, R20, UR11, PT ;  /* 0x0000000b14007c0c */ /* 0x000fc6000bf66270 */
[----:B------:R-:W-:Y:S01]  /*05c0*/  IMAD R11, R8, 0x3, RZ ;  /* 0x00000003080b7824 */ /* 0x000fe200078e02ff */
[----:B------:R-:W-:-:S03]  /*05d0*/  ISETP.GE.OR P3, PT, R17, UR10, P3 ;  /* 0x0000000a11007c0c */ /* 0x000fc60009f66670 */
[----:B------:R-:W-:-:S10]  /*05e0*/  IMAD.WIDE R10, R11, 0x4, R6 ;  /* 0x000000040b0a7825 */ /* 0x000fd400078e0206 */
[----:B------:R-:W4:Y:S01]  /*05f0*/  @!P3 LDG.E R8, desc[UR8][R10.64] ;  /* 0x000000080a08b981 */ /* 0x000f22000c1e1900 */
[----:B------:R-:W-:Y:S01]  /*0600*/  VIADD R9, R20, 0x1 ;  /* 0x0000000114097836 */ /* 0x000fe20000000000 */
[----:B------:R-:W-:-:S04]  /*0610*/  UIADD3 UR6, UPT, UPT, UR5, 0x4, URZ ;  /* 0x0000000405067890 */ /* 0x000fc8000fffe0ff */
[----:B------:R-:W-:Y:S01]  /*0620*/  ISETP.GE.AND P1, PT, R9, UR11, PT ;  /* 0x0000000b09007c0c */ /* 0x000fe2000bf26270 */
[----:B------:R-:W-:-:S03]  /*0630*/  VIADD R9, R20, 0x2 ;  /* 0x0000000214097836 */ /* 0x000fc60000000000 */
[----:B------:R-:W-:Y:S02]  /*0640*/  ISETP.GE.OR P1, PT, R17, UR10, P1 ;  /* 0x0000000a11007c0c */ /* 0x000fe40008f26670 */
[----:B------:R-:W-:Y:S01]  /*0650*/  ISETP.GE.AND P2, PT, R9, UR11, PT ;  /* 0x0000000b09007c0c */ /* 0x000fe2000bf46270 */
[----:B------:R-:W-:Y:S02]  /*0660*/  VIADD R9, R20, 0x3 ;  /* 0x0000000314097836 */ /* 0x000fe40000000000 */
[----:B------:R-:W-:Y:S01]  /*0670*/  IMAD R20, R13, R16, UR6 ;  /* 0x000000060d147e24 */ /* 0x000fe2000f8e0210 */
[----:B------:R-:W-:Y:S02]  /*0680*/  ISETP.GE.OR P2, PT, R17, UR10, P2 ;  /* 0x0000000a11007c0c */ /* 0x000fe40009746670 */
[----:B------:R-:W-:Y:S01]  /*0690*/  ISETP.GE.AND P6, PT, R9, UR11, PT ;  /* 0x0000000b09007c0c */ /* 0x000fe2000bfc6270 */
[----:B------:R-:W-:-:S03]  /*06a0*/  VIADD R9, R20, 0x1 ;  /* 0x0000000114097836 */ /* 0x000fc60000000000 */
[----:B------:R-:W-:Y:S01]  /*06b0*/  ISETP.GE.OR P6, PT, R17, UR10, P6 ;  /* 0x0000000a11007c0c */ /* 0x000fe2000b7c6670 */
[----:B------:R-:W5:Y:S01]  /*06c0*/  @!P1 LDG.E R22, desc[UR8][R10.64+0xc] ;  /* 0x00000c080a169981 */ /* 0x000f62000c1e1900 */
[----:B------:R-:W-:-:S04]  /*06d0*/  ISETP.GE.AND P5, PT, R9, UR11, PT ;  /* 0x0000000b09007c0c */ /* 0x000fc8000bfa6270 */
[----:B------:R-:W-:Y:S01]  /*06e0*/  ISETP.GE.OR P5, PT, R17, UR10, P5 ;  /* 0x0000000a11007c0c */ /* 0x000fe2000afa6670 */
[----:B------:R-:W2:Y:S06]  /*06f0*/  @!P2 LDG.E R24, desc[UR8][R10.64+0x18] ;  /* 0x000018080a18a981 */ /* 0x000eac000c1e1900 */
[----:B------:R0:W3:Y:S01]  /*0700*/  @!P6 LDG.E R26, desc[UR8][R10.64+0x24] ;  /* 0x000024080a1ae981 */ /* 0x0000e2000c1e1900 */
[----:B----4-:R-:W-:Y:S02]  /*0710*/  @!P3 VIMNMX.U32 R15, PT, PT, R15, R8, !PT ;  /* 0x000000080f0fb248 */ /* 0x010fe40007fe0000 */
[----:B------:R-:W-:Y:S01]  /*0720*/  ISETP.GE.AND P3, PT, R20, UR11, PT ;  /* 0x0000000b14007c0c */ /* 0x000fe2000bf66270 */
[----:B------:R-:W-:-:S03]  /*0730*/  IMAD R8, R17, UR11, R20 ;  /* 0x0000000b11087c24 */ /* 0x000fc6000f8e0214 */
[----:B------:R-:W-:Y:S01]  /*0740*/  ISETP.GE.OR P3, PT, R17, UR10, P3 ;  /* 0x0000000a11007c0c */ /* 0x000fe20009f66670 */
[----:B------:R-:W-:-:S04]  /*0750*/  IMAD R9, R8, 0x3, RZ ;  /* 0x0000000308097824 */ /* 0x000fc800078e02ff */
[----:B------:R-:W-:-:S05]  /*0760*/  IMAD.WIDE R8, R9, 0x4, R6 ;  /* 0x0000000409087825 */ /* 0x000fca00078e0206 */
[----:B------:R-:W4:Y:S04]  /*0770*/  @!P5 LDG.E R21, desc[UR8][R8.64+0xc] ;  /* 0x00000c080815d981 */ /* 0x000f28000c1e1900 */
[----:B------:R-:W4:Y:S01]  /*0780*/  @!P3 LDG.E R28, desc[UR8][R8.64] ;  /* 0x00000008081cb981 */ /* 0x000f22000c1e1900 */
[----:B-----5:R-:W-:Y:S01]  /*0790*/  @!P1 VIMNMX.U32 R15, PT, PT, R15, R22, !PT ;  /* 0x000000160f0f9248 */ /* 0x020fe20007fe0000 */
[----:B------:R-:W-:Y:S01]  /*07a0*/  VIADD R22, R20, 0x2 ;  /* 0x0000000214167836 */ /* 0x000fe20000000000 */
[----:B------:R-:W-:-:S04]  /*07b0*/  UIADD3 UR6, UPT, UPT, UR5, 0x8, URZ ;  /* 0x0000000805067890 */ /* 0x000fc8000fffe0ff */
[----:B------:R-:W-:Y:S01]  /*07c0*/  ISETP.GE.AND P1, PT, R22, UR11, PT ;  /* 0x0000000b16007c0c */ /* 0x000fe2000bf26270 */
[----:B------:R-:W-:Y:S01]  /*07d0*/  VIADD R22, R20, 0x3 ;  /* 0x0000000314167836 */ /* 0x000fe20000000000 */
[----:B--2---:R-:W-:Y:S01]  /*07e0*/  @!P2 VIMNMX.U32 R15, PT, PT, R15, R24, !PT ;  /* 0x000000180f0fa248 */ /* 0x004fe20007fe0000 */
[----:B------:R-:W-:Y:S01]  /*07f0*/  IMAD R20, R13, R16, UR6 ;  /* 0x000000060d147e24 */ /* 0x000fe2000f8e0210 */
[----:B------:R-:W-:Y:S02]  /*0800*/  ISETP.GE.OR P1, PT, R17, UR10, P1 ;  /* 0x0000000a11007c0c */ /* 0x000fe40008f26670 */
[----:B------:R-:W-:Y:S01]  /*0810*/  ISETP.GE.AND P2, PT, R22, UR11, PT ;  /* 0x0000000b16007c0c */ /* 0x000fe2000bf46270 */
[C---:B0-----:R-:W-:Y:S01]  /*0820*/  VIADD R10, R20.reuse, 0x1 ;  /* 0x00000001140a7836 */ /* 0x041fe20000000000 */
[----:B---3--:R-:W-:Y:S02]  /*0830*/  @!P6 VIMNMX.U32 R15, PT, PT, R15, R26, !PT ;  /* 0x0000001a0f0fe248 */ /* 0x008fe40007fe0000 */
[----:B------:R-:W-:-:S02]  /*0840*/  ISETP.GE.AND P6, PT, R20, UR11, PT ;  /* 0x0000000b14007c0c */ /* 0x000fc4000bfc6270 */
[C---:B------:R-:W-:Y:S02]  /*0850*/  ISETP.GE.OR P2, PT, R17.reuse, UR10, P2 ;  /* 0x0000000a11007c0c */ /* 0x040fe40009746670 */
[----:B------:R-:W-:-:S03]  /*0860*/  ISETP.GE.OR P6, PT, R17, UR10, P6 ;  /* 0x0000000a11007c0c */ /* 0x000fc6000b7c6670 */
[----:B------:R-:W2:Y:S08]  /*0870*/  @!P1 LDG.E R24, desc[UR8][R8.64+0x18] ;  /* 0x0000180808189981 */ /* 0x000eb0000c1e1900 */
[----:B------:R-:W3:Y:S01]  /*0880*/  @!P2 LDG.E R26, desc[UR8][R8.64+0x24] ;  /* 0x00002408081aa981 */ /* 0x000ee2000c1e1900 */
[----:B----4-:R-:W-:Y:S02]  /*0890*/  @!P3 VIMNMX.U32 R15, PT, PT, R15, R28, !PT ;  /* 0x0000001c0f0fb248 */ /* 0x010fe40007fe0000 */
[----:B------:R-:W-:Y:S01]  /*08a0*/  ISETP.GE.AND P3, PT, R10, UR11, PT ;  /* 0x0000000b0a007c0c */ /* 0x000fe2000bf66270 */
[----:B------:R-:W-:Y:S01]  /*08b0*/  IMAD R10, R17, UR11, R20 ;  /* 0x0000000b110a7c24 */ /* 0x000fe2000f8e0214 */
[----:B------:R-:W-:Y:S01]  /*08c0*/  @!P5 VIMNMX.U32 R15, PT, PT, R15, R21, !PT ;  /* 0x000000150f0fd248 */ /* 0x000fe20007fe0000 */
[----:B------:R-:W-:-:S02]  /*08d0*/  VIADD R21, R20, 0x2 ;  /* 0x0000000214157836 */ /* 0x000fc40000000000 */
[----:B------:R-:W-:Y:S01]  /*08e0*/  IMAD R11, R10, 0x3, RZ ;  /* 0x000000030a0b7824 */ /* 0x000fe200078e02ff */
[----:B------:R-:W-:Y:S02]  /*08f0*/  ISETP.GE.OR P5, PT, R17, UR10, P3 ;  /* 0x0000000a11007c0c */ /* 0x000fe40009fa6670 */
[----:B------:R-:W-:Y:S01]  /*0900*/  ISETP.GE.AND P3, PT, R21, UR11, PT ;  /* 0x0000000b15007c0c */ /* 0x000fe2000bf66270 */
[----:B------:R-:W-:-:S03]  /*0910*/  IMAD.WIDE R10, R11, 0x4, R6 ;  /* 0x000000040b0a7825 */ /* 0x000fc600078e0206 */
[----:B------:R-:W-:Y:S02]  /*0920*/  ISETP.GE.OR P3, PT, R17, UR10, P3 ;  /* 0x0000000a11007c0c */ /* 0x000fe40009f66670 */
[----:B------:R-:W4:Y:S05]  /*0930*/  @!P6 LDG.E R28, desc[UR8][R10.64] ;  /* 0x000000080a1ce981 */ /* 0x000f2a000c1e1900 */
[----:B------:R-:W5:Y:S06]  /*0940*/  @!P5 LDG.E R21, desc[UR8][R10.64+0xc] ;  /* 0x00000c080a15d981 */ /* 0x000f6c000c1e1900 */
[----:B------:R-:W5:Y:S01]  /*0950*/  @!P3 LDG.E R22, desc[UR8][R10.64+0x18] ;  /* 0x000018080a16b981 */ /* 0x000f62000c1e1900 */
[----:B------:R-:W-:Y:S01]  /*0960*/  UIADD3 UR6, UPT, UPT, UR5, 0xc, URZ ;  /* 0x0000000c05067890 */ /* 0x000fe2000fffe0ff */
[----:B--2---:R-:W-:Y:S01]  /*0970*/  @!P1 VIMNMX.U32 R15, PT, PT, R15, R24, !PT ;  /* 0x000000180f0f9248 */ /* 0x004fe20007fe0000 */
[----:B------:R-:W-:-:S04]  /*0980*/  VIADD R20, R20, 0x3 ;  /* 0x0000000314147836 */ /* 0x000fc80000000000 */
[----:B------:R-:W-:Y:S01]  /*0990*/  IMAD R24, R13, R16, UR6 ;  /* 0x000000060d187e24 */ /* 0x000fe2000f8e0210 */
[----:B---3--:R-:W-:Y:S02]  /*09a0*/  @!P2 VIMNMX.U32 R15, PT, PT, R15, R26, !PT ;  /* 0x0000001a0f0fa248 */ /* 0x008fe40007fe0000 */
[----:B------:R-:W-:Y:S01]  /*09b0*/  ISETP.GE.AND P1, PT, R20, UR11, PT ;  /* 0x0000000b14007c0c */ /* 0x000fe2000bf26270 */
[----:B------:R-:W-:-:S03]  /*09c0*/  VIADD R8, R24, 0x1 ;  /* 0x0000000118087836 */ /* 0x000fc60000000000 */
[C---:B------:R-:W-:Y:S01]  /*09d0*/  ISETP.GE.OR P1, PT, R17.reuse, UR10, P1 ;  /* 0x0000000a11007c0c */ /* 0x040fe20008f26670 */
[----:B------:R-:W-:Y:S01]  /*09e0*/  VIADD R9, R24, 0x2 ;  /* 0x0000000218097836 */ /* 0x000fe20000000000 */
[----:B------:R-:W-:Y:S01]  /*09f0*/  ISETP.GE.AND P2, PT, R8, UR11, PT ;  /* 0x0000000b08007c0c */ /* 0x000fe2000bf46270 */
[C---:B------:R-:W-:Y:S02]  /*0a00*/  IMAD R8, R17.reuse, UR11, R24 ;  /* 0x0000000b11087c24 */ /* 0x040fe4000f8e0218 */
[----:B------:R-:W-:Y:S01]  /*0a10*/  VIADD R20, R24, 0x3 ;  /* 0x0000000318147836 */ /* 0x000fe20000000000 */
[----:B------:R-:W-:-:S07]  /*0a20*/  ISETP.GE.OR P2, PT, R17, UR10, P2 ;  /* 0x0000000a11007c0c */ /* 0x000fce0009746670 */
[----:B------:R-:W2:Y:S01]  /*0a30*/  @!P1 LDG.E R10, desc[UR8][R10.64+0x24] ;  /* 0x000024080a0a9981 */ /* 0x000ea2000c1e1900 */
[----:B----4-:R-:W-:Y:S02]  /*0a40*/  @!P6 VIMNMX.U32 R15, PT, PT, R15, R28, !PT ;  /* 0x0000001c0f0fe248 */ /* 0x010fe40007fe0000 */
[----:B------:R-:W-:-:S04]  /*0a50*/  ISETP.GE.AND P6, PT, R24, UR11, PT ;  /* 0x0000000b18007c0c */ /* 0x000fc8000bfc6270 */
[----:B------:R-:W-:Y:S02]  /*0a60*/  ISETP.GE.OR P6, PT, R17, UR10, P6 ;  /* 0x0000000a11007c0c */ /* 0x000fe4000b7c6670 */
[----:B-----5:R-:W-:Y:S02]  /*0a70*/  @!P5 VIMNMX.U32 R15, PT, PT, R15, R21, !PT ;  /* 0x000000150f0fd248 */ /* 0x020fe40007fe0000 */
[----:B------:R-:W-:Y:S01]  /*0a80*/  ISETP.GE.AND P5, PT, R9, UR11, PT ;  /* 0x0000000b09007c0c */ /* 0x000fe2000bfa6270 */
[----:B------:R-:W-:Y:S01]  /*0a90*/  IMAD R9, R8, 0x3, RZ ;  /* 0x0000000308097824 */ /* 0x000fe200078e02ff */
[----:B------:R-:W-:Y:S02]  /*0aa0*/  @!P3 VIMNMX.U32 R15, PT, PT, R15, R22, !PT ;  /* 0x000000160f0fb248 */ /* 0x000fe40007fe0000 */
[----:B------:R-:W-:Y:S01]  /*0ab0*/  ISETP.GE.AND P3, PT, R20, UR11, PT ;  /* 0x0000000b14007c0c */ /* 0x000fe2000bf66270 */
[----:B------:R-:W-:Y:S01]  /*0ac0*/  IMAD.WIDE R8, R9, 0x4, R6 ;  /* 0x0000000409087825 */ /* 0x000fe200078e0206 */
[----:B------:R-:W-:-:S02]  /*0ad0*/  ISETP.GE.OR P5, PT, R17, UR10, P5 ;  /* 0x0000000a11007c0c */ /* 0x000fc4000afa6670 */
[----:B------:R-:W-:Y:S02]  /*0ae0*/  ISETP.GE.OR P3, PT, R17, UR10, P3 ;  /* 0x0000000a11007c0c */ /* 0x000fe40009f66670 */
[----:B------:R-:W3:Y:S04]  /*0af0*/  @!P6 LDG.E R20, desc[UR8][R8.64] ;  /* 0x000000080814e981 */ /* 0x000ee8000c1e1900 */
[----:B------:R-:W4:Y:S05]  /*0b00*/  @!P2 LDG.E R22, desc[UR8][R8.64+0xc] ;  /* 0x00000c080816a981 */ /* 0x000f2a000c1e1900 */
[----:B------:R-:W5:Y:S04]  /*0b10*/  @!P5 LDG.E R24, desc[UR8][R8.64+0x18] ;  /* 0x000018080818d981 */ /* 0x000f68000c1e1900 */
[----:B------:R-:W5:Y:S01]  /*0b20*/  @!P3 LDG.E R26, desc[UR8][R8.64+0x24] ;  /* 0x00002408081ab981 */ /* 0x000f62000c1e1900 */
[----:B------:R-:W-:Y:S01]  /*0b30*/  UIADD3 UR5, UPT, UPT, UR5, 0x10, URZ ;  /* 0x0000001005057890 */ /* 0x000fe2000fffe0ff */
[----:B--2---:R-:W-:-:S05]  /*0b40*/  @!P1 VIMNMX.U32 R15, PT, PT, R15, R10, !PT ;  /* 0x0000000a0f0f9248 */ /* 0x004fca0007fe0000 */
[----:B------:R-:W-:Y:S02]  /*0b50*/  ISETP.LE.AND P1, PT, R19, UR5, PT ;  /* 0x0000000513007c0c */ /* 0x000fe4000bf23270 */
[----:B---3--:R-:W-:-:S04]  /*0b60*/  @!P6 VIMNMX.U32 R15, PT, PT, R15, R20, !PT ;  /* 0x000000140f0fe248 */ /* 0x008fc80007fe0000 */
[----:B----4-:R-:W-:-:S04]  /*0b70*/  @!P2 VIMNMX.U32 R15, PT, PT, R15, R22, !PT ;  /* 0x000000160f0fa248 */ /* 0x010fc80007fe0000 */
[----:B-----5:R-:W-:-:S04]  /*0b80*/  @!P5 VIMNMX.U32 R15, PT, PT, R15, R24, !PT ;  /* 0x000000180f0fd248 */ /* 0x020fc80007fe0000 */
[----:B------:R-:W-:Y:S01]  /*0b90*/  @!P3 VIMNMX.U32 R15, PT, PT, R15, R26, !PT ;  /* 0x0000001a0f0fb248 */ /* 0x000fe20007fe0000 */
[----:B------:R-:W-:Y:S06]  /*0ba0*/  @!P1 BRA `(.L_x_4) ;  /* 0xfffffff800789947 */ /* 0x000fec000383ffff */
[----:B------:R-:W-:-:S07]  /*0bb0*/  IMAD.MOV.U32 R8, RZ, RZ, R5 ;  /* 0x000000ffff087224 */ /* 0x000fce00078e0005 */
.L_x_3:
[----:B------:R-:W-:-:S05]  /*0bc0*/  VIADD R6, R5, -UR5 ;  /* 0x8000000505067c36 */ /* 0x000fca0008000000 */
[----:B------:R-:W-:-:S13]  /*0bd0*/  ISETP.GT.AND P1, PT, R6, 0x4, PT ;  /* 0x000000040600780c */ /* 0x000fda0003f24270 */
[----:B------:R-:W-:Y:S05]  /*0be0*/  @!P1 BRA `(.L_x_5) ;  /* 0x0000000000d09947 */ /* 0x000fea0003800000 */
[----:B------:R-:W4:Y:S01]  /*0bf0*/  LDCU.64 UR6, c[0x0][0x380] ;  /* 0x00007000ff0677ac */ /* 0x000f220008000a00 */
[----:B------:R-:W5:Y:S01]  /*0c00*/  LDC.64 R6, c[0x0][0x390] ;  /* 0x0000e400ff067b82 */ /* 0x000f620000000a00 */
[----:B------:R-:W-:-:S04]  /*0c10*/  IMAD R22, R13, R16, UR5 ;  /* 0x000000050d167e24 */ /* 0x000fc8000f8e0210 */
[C---:B------:R-:W-:Y:S01]  /*0c20*/  VIADD R8, R22.reuse, 0x1 ;  /* 0x0000000116087836 */ /* 0x040fe20000000000 */
[----:B----4-:R-:W-:-:S04]  /*0c30*/  ISETP.GE.AND P1, PT, R22, UR7, PT ;  /* 0x0000000716007c0c */ /* 0x010fc8000bf26270 */
[----:B------:R-:W-:Y:S01]  /*0c40*/  ISETP.GE.AND P2, PT, R8, UR7, PT ;  /* 0x0000000708007c0c */ /* 0x000fe2000bf46270 */
[C---:B------:R-:W-:Y:S01]  /*0c50*/  IMAD R8, R17.reuse, UR7, R22 ;  /* 0x0000000711087c24 */ /* 0x040fe2000f8e0216 */
[C---:B------:R-:W-:Y:S02]  /*0c60*/  ISETP.GE.OR P1, PT, R17.reuse, UR6, P1 ;  /* 0x0000000611007c0c */ /* 0x040fe40008f26670 */
[----:B------:R-:W-:Y:S01]  /*0c70*/  ISETP.GE.OR P2, PT, R17, UR6, P2 ;  /* 0x0000000611007c0c */ /* 0x000fe20009746670 */
[----:B------:R-:W-:-:S04]  /*0c80*/  IMAD R9, R8, 0x3, RZ ;  /* 0x0000000308097824 */ /* 0x000fc800078e02ff */
[----:B-----5:R-:W-:-:S06]  /*0c90*/  IMAD.WIDE R8, R9, 0x4, R6 ;  /* 0x0000000409087825 */ /* 0x020fcc00078e0206 */
[----:B0-----:R-:W4:Y:S04]  /*0ca0*/  @!P1 LDG.E R10, desc[UR8][R8.64] ;  /* 0x00000008080a9981 */ /* 0x001f28000c1e1900 */
[----:B------:R-:W5:Y:S01]  /*0cb0*/  @!P2 LDG.E R20, desc[UR8][R8.64+0xc] ;  /* 0x00000c080814a981 */ /* 0x000f62000c1e1900 */
[----:B------:R-:W-:Y:S01]  /*0cc0*/  UIADD3 UR5, UPT, UPT, UR5, 0x4, URZ ;  /* 0x0000000405057890 */ /* 0x000fe2000fffe0ff */
[C---:B------:R-:W-:Y:S02]  /*0cd0*/  VIADD R11, R22.reuse, 0x2 ;  /* 0x00000002160b7836 */ /* 0x040fe40000000000 */
[----:B------:R-:W-:-:S03]  /*0ce0*/  VIADD R19, R22, 0x3 ;  /* 0x0000000316137836 */ /* 0x000fc60000000000 */
[----:B------:R-:W-:Y:S01]  /*0cf0*/  IMAD R24, R13, R16, UR5 ;  /* 0x000000050d187e24 */ /* 0x000fe2000f8e0210 */
[----:B------:R-:W-:Y:S02]  /*0d00*/  ISETP.GE.AND P0, PT, R11, UR7, PT ;  /* 0x000000070b007c0c */ /* 0x000fe4000bf06270 */
[----:B------:R-:W-:Y:S01]  /*0d10*/  ISETP.GE.AND P6, PT, R19, UR7, PT ;  /* 0x0000000713007c0c */ /* 0x000fe2000bfc6270 */
[C---:B------:R-:W-:Y:S01]  /*0d20*/  VIADD R11, R24.reuse, 0x1 ;  /* 0x00000001180b7836 */ /* 0x040fe20000000000 */
[C---:B------:R-:W-:Y:S01]  /*0d30*/  ISETP.GE.OR P0, PT, R17.reuse, UR6, P0 ;  /* 0x0000000611007c0c */ /* 0x040fe20008706670 */
[C---:B------:R-:W-:Y:S01]  /*0d40*/  VIADD R19, R24.reuse, 0x3 ;  /* 0x0000000318137836 */ /* 0x040fe20000000000 */
[C---:B------:R-:W-:Y:S02]  /*0d50*/  ISETP.GE.AND P5, PT, R24.reuse, UR7, PT ;  /* 0x0000000718007c0c */ /* 0x040fe4000bfa6270 */
[----:B------:R-:W-:Y:S02]  /*0d60*/  ISETP.GE.OR P6, PT, R17, UR6, P6 ;  /* 0x0000000611007c0c */ /* 0x000fe4000b7c6670 */
[----:B------:R-:W-:Y:S01]  /*0d70*/  ISETP.GE.AND P3, PT, R11, UR7, PT ;  /* 0x000000070b007c0c */ /* 0x000fe2000bf66270 */
[----:B------:R-:W-:Y:S01]  /*0d80*/  VIADD R11, R24, 0x2 ;  /* 0x00000002180b7836 */ /* 0x000fe20000000000 */
[----:B------:R-:W-:-:S02]  /*0d90*/  ISETP.GE.OR P5, PT, R17, UR6, P5 ;  /* 0x0000000611007c0c */ /* 0x000fc4000afa6670 */
[----:B------:R-:W-:Y:S02]  /*0da0*/  ISETP.GE.OR P3, PT, R17, UR6, P3 ;  /* 0x0000000611007c0c */ /* 0x000fe40009f66670 */
[----:B----4-:R-:W-:Y:S01]  /*0db0*/  @!P1 VIMNMX.U32 R15, PT, PT, R15, R10, !PT ;  /* 0x0000000a0f0f9248 */ /* 0x010fe20007fe0000 */
[----:B------:R-:W-:Y:S01]  /*0dc0*/  IMAD R10, R17, UR7, R24 ;  /* 0x00000007110a7c24 */ /* 0x000fe2000f8e0218 */
[----:B------:R-:W-:Y:S02]  /*0dd0*/  ISETP.GE.AND P1, PT, R11, UR7, PT ;  /* 0x000000070b007c0c */ /* 0x000fe4000bf26270 */
[----:B-----5:R-:W-:Y:S01]  /*0de0*/  @!P2 VIMNMX.U32 R15, PT, PT, R15, R20, !PT ;  /* 0x000000140f0fa248 */ /* 0x020fe20007fe0000 */
[----:B------:R-:W-:Y:S01]  /*0df0*/  IMAD R11, R10, 0x3, RZ ;  /* 0x000000030a0b7824 */ /* 0x000fe200078e02ff */
[----:B------:R-:W-:Y:S01]  /*0e00*/  ISETP.GE.OR P1, PT, R17, UR6, P1 ;  /* 0x0000000611007c0c */ /* 0x000fe20008f26670 */
[----:B------:R-:W4:Y:S01]  /*0e10*/  @!P0 LDG.E R10, desc[UR8][R8.64+0x18] ;  /* 0x00001808080a8981 */ /* 0x000f22000c1e1900 */
[----:B------:R-:W-:Y:S01]  /*0e20*/  ISETP.GE.AND P2, PT, R19, UR7, PT ;  /* 0x0000000713007c0c */ /* 0x000fe2000bf46270 */
[----:B------:R-:W-:-:S02]  /*0e30*/  IMAD.WIDE R6, R11, 0x4, R6 ;  /* 0x000000040b067825 */ /* 0x000fc400078e0206 */
[----:B------:R0:W5:Y:S01]  /*0e40*/  @!P6 LDG.E R20, desc[UR8][R8.64+0x24] ;  /* 0x000024080814e981 */ /* 0x000162000c1e1900 */
[----:B------:R-:W-:-:S03]  /*0e50*/  ISETP.GE.OR P2, PT, R17, UR6, P2 ;  /* 0x0000000611007c0c */ /* 0x000fc60009746670 */
[----:B------:R-:W2:Y:S04]  /*0e60*/  @!P5 LDG.E R22, desc[UR8][R6.64] ;  /* 0x000000080616d981 */ /* 0x000ea8000c1e1900 */
[----:B------:R-:W3:Y:S04]  /*0e70*/  @!P3 LDG.E R24, desc[UR8][R6.64+0xc] ;  /* 0x00000c080618b981 */ /* 0x000ee8000c1e1900 */
[----:B------:R-:W3:Y:S04]  /*0e80*/  @!P1 LDG.E R26, desc[UR8][R6.64+0x18] ;  /* 0x00001808061a9981 */ /* 0x000ee8000c1e1900 */
[----:B------:R-:W3:Y:S01]  /*0e90*/  @!P2 LDG.E R28, desc[UR8][R6.64+0x24] ;  /* 0x00002408061ca981 */ /* 0x000ee2000c1e1900 */
[----:B0-----:R-:W-:Y:S01]  /*0ea0*/  IMAD.MOV.U32 R8, RZ, RZ, R5 ;  /* 0x000000ffff087224 */ /* 0x001fe200078e0005 */
[----:B------:R-:W-:Y:S01]  /*0eb0*/  UIADD3 UR5, UPT, UPT, UR5, 0x4, URZ ;  /* 0x0000000405057890 */ /* 0x000fe2000fffe0ff */
[----:B----4-:R-:W-:-:S02]  /*0ec0*/  @!P0 VIMNMX.U32 R15, PT, PT, R15, R10, !PT ;  /* 0x0000000a0f0f8248 */ /* 0x010fc40007fe0000 */
[----:B------:R-:W-:Y:S02]  /*0ed0*/  PLOP3.LUT P0, PT, PT, PT, PT, 0x8, 0x80 ;  /* 0x000000000080781c */ /* 0x000fe40003f0e170 */
[----:B-----5:R-:W-:-:S04]  /*0ee0*/  @!P6 VIMNMX.U32 R15, PT, PT, R15, R20, !PT ;  /* 0x000000140f0fe248 */ /* 0x020fc80007fe0000 */
[----:B--2---:R-:W-:-:S04]  /*0ef0*/  @!P5 VIMNMX.U32 R15, PT, PT, R15, R22, !PT ;  /* 0x000000160f0fd248 */ /* 0x004fc80007fe0000 */
[----:B---3--:R-:W-:-:S04]  /*0f00*/  @!P3 VIMNMX.U32 R15, PT, PT, R15, R24, !PT ;  /* 0x000000180f0fb248 */ /* 0x008fc80007fe0000 */
[----:B------:R-:W-:-:S04]  /*0f10*/  @!P1 VIMNMX.U32 R15, PT, PT, R15, R26, !PT ;  /* 0x0000001a0f0f9248 */ /* 0x000fc80007fe0000 */
[----:B------:R-:W-:-:S07]  /*0f20*/  @!P2 VIMNMX.U32 R15, PT, PT, R15, R28, !PT ;  /* 0x0000001c0f0fa248 */ /* 0x000fce0007fe0000 */
.L_x_5:
[----:B------:R-:W-:-:S13]  /*0f30*/  ISETP.NE.OR P0, PT, R5, UR5, P0 ;  /* 0x0000000505007c0c */ /* 0x000fda0008705670 */
[----:B------:R-:W-:Y:S05]  /*0f40*/  @!P0 BRA `(.L_x_1) ;  /* 0x0000000000708947 */ /* 0x000fea0003800000 */
.L_x_2:
[----:B-1----:R-:W-:-:S04]  /*0f50*/  IMAD.MOV.U32 R16, RZ, RZ, R18 ;  /* 0x000000ffff107224 */ /* 0x002fc800078e0012 */
[----:B------:R-:W-:-:S04]  /*0f60*/  IMAD R8, R13, R16, UR5 ;  /* 0x000000050d087e24 */ /* 0x000fc8000f8e0210 */
[C---:B------:R-:W-:Y:S01]  /*0f70*/  VIADD R7, R8.reuse, 0x1 ;  /* 0x0000000108077836 */ /* 0x040fe20000000000 */
[C---:B--2---:R-:W-:Y:S01]  /*0f80*/  ISETP.GE.AND P0, PT, R8.reuse, UR13, PT ;  /* 0x0000000d08007c0c */ /* 0x044fe2000bf06270 */
[C---:B------:R-:W-:Y:S02]  /*0f90*/  IMAD R6, R17.reuse, UR13, R8 ;  /* 0x0000000d11067c24 */ /* 0x040fe4000f8e0208 */
[C---:B------:R-:W-:Y:S01]  /*0fa0*/  VIADD R9, R8.reuse, 0x2 ;  /* 0x0000000208097836 */ /* 0x040fe20000000000 */
[----:B------:R-:W-:Y:S01]  /*0fb0*/  ISETP.GE.OR P0, PT, R17, UR12, P0 ;  /* 0x0000000c11007c0c */ /* 0x000fe20008706670 */
[----:B------:R-:W-:Y:S01]  /*0fc0*/  VIADD R8, R8, 0x3 ;  /* 0x0000000308087836 */ /* 0x000fe20000000000 */
[----:B------:R-:W-:Y:S01]  /*0fd0*/  ISETP.GE.AND P1, PT, R7, UR13, PT ;  /* 0x0000000d07007c0c */ /* 0x000fe2000bf26270 */
[----:B------:R-:W-:Y:S01]  /*0fe0*/  IMAD R7, R6, 0x3, RZ ;  /* 0x0000000306077824 */ /* 0x000fe200078e02ff */
[----:B------:R-:W-:Y:S02]  /*0ff0*/  ISETP.GE.AND P2, PT, R9, UR13, PT ;  /* 0x0000000d09007c0c */ /* 0x000fe4000bf46270 */
[----:B------:R-:W-:Y:S01]  /*1000*/  ISETP.GE.OR P1, PT, R17, UR12, P1 ;  /* 0x0000000c11007c0c */ /* 0x000fe20008f26670 */
[----:B---3--:R-:W-:Y:S01]  /*1010*/  IMAD.WIDE R6, R7, 0x4, R2 ;  /* 0x0000000407067825 */ /* 0x008fe200078e0202 */
[----:B------:R-:W-:-:S02]  /*1020*/  ISETP.GE.AND P3, PT, R8, UR13, PT ;  /* 0x0000000d08007c0c */ /* 0x000fc4000bf66270 */
[C---:B------:R-:W-:Y:S02]  /*1030*/  ISETP.GE.OR P2, PT, R17.reuse, UR12, P2 ;  /* 0x0000000c11007c0c */ /* 0x040fe40009746670 */
[----:B------:R-:W-:Y:S01]  /*1040*/  ISETP.GE.OR P3, PT, R17, UR12, P3 ;  /* 0x0000000c11007c0c */ /* 0x000fe20009f66670 */
[----:B0-----:R-:W2:Y:S06]  /*1050*/  @!P0 LDG.E R8, desc[UR8][R6.64] ;  /* 0x0000000806088981 */ /* 0x001eac000c1e1900 */
[----:B------:R-:W3:Y:S04]  /*1060*/  @!P1 LDG.E R10, desc[UR8][R6.64+0xc] ;  /* 0x00000c08060a9981 */ /* 0x000ee8000c1e1900 */
[----:B------:R-:W4:Y:S04]  /*1070*/  @!P2 LDG.E R20, desc[UR8][R6.64+0x18] ;  /* 0x000018080614a981 */ /* 0x000f28000c1e1900 */
[----:B------:R-:W5:Y:S01]  /*1080*/  @!P3 LDG.E R22, desc[UR8][R6.64+0x24] ;  /* 0x000024080616b981 */ /* 0x000f62000c1e1900 */
[----:B------:R-:W-:Y:S01]  /*1090*/  UIADD3 UR5, UPT, UPT, UR5, 0x4, URZ ;  /* 0x0000000405057890 */ /* 0x000fe2000fffe0ff */
[----:B--2---:R-:W-:-:S05]  /*10a0*/  @!P0 VIMNMX.U32 R15, PT, PT, R15, R8, !PT ;  /* 0x000000080f0f8248 */ /* 0x004fca0007fe0000 */
[----:B------:R-:W-:Y:S02]  /*10b0*/  ISETP.NE.AND P0, PT, R5, UR5, PT ;  /* 0x0000000505007c0c */ /* 0x000fe4000bf05270 */
[----:B---3--:R-:W-:-:S04]  /*10c0*/  @!P1 VIMNMX.U32 R15, PT, PT, R15, R10, !PT ;  /* 0x0000000a0f0f9248 */ /* 0x008fc80007fe0000 */
[----:B----4-:R-:W-:-:S04]  /*10d0*/  @!P2 VIMNMX.U32 R15, PT, PT, R15, R20, !PT ;  /* 0x000000140f0fa248 */ /* 0x010fc80007fe0000 */
[----:B-----5:R-:W-:-:S03]  /*10e0*/  @!P3 VIMNMX.U32 R15, PT, PT, R15, R22, !PT ;  /* 0x000000160f0fb248 */ /* 0x020fc60007fe0000 */
[----:B------:R-:W-:Y:S05]  /*10f0*/  @P0 BRA `(.L_x_2) ;  /* 0xfffffffc00940947 */ /* 0x000fea000383ffff */
[----:B------:R-:W-:-:S07]  /*1100*/  IMAD.MOV.U32 R8, RZ, RZ, R5 ;  /* 0x000000ffff087224 */ /* 0x000fce00078e0005 */
.L_x_1:
[----:B------:R-:W-:-:S13]  /*1110*/  ISETP.NE.AND P0, PT, R14, RZ, PT ;  /* 0x000000ff0e00720c */ /* 0x000fda0003f05270 */
[----:B------:R-:W-:Y:S05]  /*1120*/  @!P0 BRA `(.L_x_6) ;  /* 0x0000000000688947 */ /* 0x000fea0003800000 */
[----:B------:R-:W4:Y:S01]  /*1130*/  LDCU.64 UR6, c[0x0][0x380] ;  /* 0x00007000ff0677ac */ /* 0x000f220008000a00 */
[----:B---3--:R-:W3:Y:S01]  /*1140*/  LDC.64 R2, c[0x0][0x390] ;  /* 0x0000e400ff027b82 */ /* 0x008ee20000000a00 */
[----:B------:R-:W-:Y:S01]  /*1150*/  IMAD R16, R13, R16, R8 ;  /* 0x000000100d107224 */ /* 0x000fe200078e0208 */
[----:B------:R-:W-:Y:S01]  /*1160*/  BSSY.RECONVERGENT B0, `(.L_x_7) ;  /* 0x000000a000007945 */ /* 0x000fe20003800200 */
[----:B------:R-:W-:-:S03]  /*1170*/  ISETP.NE.AND P1, PT, R14, 0x1, PT ;  /* 0x000000010e00780c */ /* 0x000fc60003f25270 */
[----:B----4-:R-:W-:Y:S01]  /*1180*/  ISETP.GE.AND P0, PT, R16, UR7, PT ;  /* 0x0000000710007c0c */ /* 0x010fe2000bf06270 */
[----:B------:R-:W-:-:S03]  /*1190*/  IMAD R6, R17, UR7, R16 ;  /* 0x0000000711067c24 */ /* 0x000fc6000f8e0210 */
[----:B------:R-:W-:Y:S01]  /*11a0*/  ISETP.GE.OR P0, PT, R17, UR6, P0 ;  /* 0x0000000611007c0c */ /* 0x000fe20008706670 */
[----:B------:R-:W-:-:S04]  /*11b0*/  IMAD R7, R6, 0x3, RZ ;  /* 0x0000000306077824 */ /* 0x000fc800078e02ff */
[----:B---3--:R-:W-:-:S08]  /*11c0*/  IMAD.WIDE R2, R7, 0x4, R2 ;  /* 0x0000000407027825 */ /* 0x008fd000078e0202 */
[----:B------:R-:W-:Y:S05]  /*11d0*/  @P0 BRA `(.L_x_8) ;  /* 0x0000000000080947 */ /* 0x000fea0003800000 */
[----:B0-----:R-:W3:Y:S02]  /*11e0*/  LDG.E R6, desc[UR8][R2.64] ;  /* 0x0000000802067981 */ /* 0x001ee4000c1e1900 */
[----:B---3--:R-:W-:-:S07]  /*11f0*/  VIMNMX.U32 R15, PT, PT, R15, R6, !PT ;  /* 0x000000060f0f7248 */ /* 0x008fce0007fe0000 */
.L_x_8:
[----:B0-2---:R-:W-:Y:S05]  /*1200*/  BSYNC.RECONVERGENT B0 ;  /* 0x0000000000007941 */ /* 0x005fea0003800200 */
.L_x_7:
[----:B------:R-:W-:Y:S05]  /*1210*/  @!P1 BRA `(.L_x_6) ;  /* 0x00000000002c9947 */ /* 0x000fea0003800000 */
[C---:B------:R-:W-:Y:S02]  /*1220*/  VIADD R7, R16.reuse, 0x1 ;  /* 0x0000000110077836 */ /* 0x040fe40000000000 */
[----:B------:R-:W-:-:S03]  /*1230*/  VIADD R6, R16, 0x2 ;  /* 0x0000000210067836 */ /* 0x000fc60000000000 */
[----:B------:R-:W-:Y:S02]  /*1240*/  ISETP.GE.AND P0, PT, R7, UR7, PT ;  /* 0x0000000707007c0c */ /* 0x000fe4000bf06270 */
[----:B------:R-:W-:Y:S02]  /*1250*/  ISETP.GE.AND P1, PT, R6, UR7, PT ;  /* 0x0000000706007c0c */ /* 0x000fe4000bf26270 */
[C---:B------:R-:W-:Y:S02]  /*1260*/  ISETP.GE.OR P0, PT, R17.reuse, UR6, P0 ;  /* 0x0000000611007c0c */ /* 0x040fe40008706670 */
[----:B------:R-:W-:-:S04]  /*1270*/  ISETP.GE.OR P1, PT, R17, UR6, P1 ;  /* 0x0000000611007c0c */ /* 0x000fc80008f26670 */
[----:B------:R-:W-:-:S07]  /*1280*/  ISETP.EQ.OR P1, PT, R14, 0x2, P1 ;  /* 0x000000020e00780c */ /* 0x000fce0000f22670 */
[----:B------:R-:W2:Y:S06]  /*1290*/  @!P0 LDG.E R6, desc[UR8][R2.64+0xc] ;  /* 0x00000c0802068981 */ /* 0x000eac000c1e1900 */
[----:B------:R-:W3:Y:S01]  /*12a0*/  @!P1 LDG.E R8, desc[UR8][R2.64+0x18] ;  /* 0x0000180802089981 */ /* 0x000ee2000c1e1900 */
[----:B--2---:R-:W-:-:S04]  /*12b0*/  @!P0 VIMNMX.U32 R15, PT, PT, R15, R6, !PT ;  /* 0x000000060f0f8248 */ /* 0x004fc80007fe0000 */
[----:B---3--:R-:W-:-:S07]  /*12c0*/  @!P1 VIMNMX.U32 R15, PT, PT, R15, R8, !PT ;  /* 0x000000080f0f9248 */ /* 0x008fce0007fe0000 */
.L_x_6:
[----:B------:R-:W-:Y:S05]  /*12d0*/  @P4 BRA `(.L_x_9) ;  /* 0xfffffff000504947 */ /* 0x000fea000383ffff */
[----:B---3--:R-:W3:Y:S01]  /*12e0*/  LDC.64 R2, c[0x0][0x398] ;  /* 0x0000e600ff027b82 */ /* 0x008ee20000000a00 */
[----:B------:R-:W-:Y:S01]  /*12f0*/  IMAD.MOV.U32 R19, RZ, RZ, -0x80000000 ;  /* 0x80000000ff137424 */ /* 0x000fe200078e00ff */
[----:B------:R-:W-:Y:S01]  /*1300*/  UMOV UR4, URZ ;  /* 0x000000ff00047c82 */ /* 0x000fe20008000000 */
[----:B---3--:R-:W-:-:S05]  /*1310*/  IMAD.WIDE R2, R12, 0x4, R2 ;  /* 0x000000040c027825 */ /* 0x008fca00078e0202 */
[----:B0-----:R0:W-:Y:S02]  /*1320*/  STG.E desc[UR8][R2.64], R15 ;  /* 0x0000000f02007986 */ /* 0x0011e4000c101908 */
.L_x_18:
[----:B------:R-:W3:Y:S01]  /*1330*/  LDCU UR5, c[0x0][0x388] ;  /* 0x00007100ff0577ac */ /* 0x000ee20008000800 */
[----:B------:R-:W-:Y:S02]  /*1340*/  IMAD.MOV.U32 R10, RZ, RZ, RZ ;  /* 0x000000ffff0a7224 */ /* 0x000fe400078e00ff */
[----:B---3--:R-:W-:-:S04]  /*1350*/  IMAD.U32 R12, RZ, RZ, UR5 ;  /* 0x00000005ff0c7e24 */ /* 0x008fc8000f8e00ff */
[----:B0-----:R-:W-:Y:S01]  /*1360*/  IMAD R15, R4, R12, UR4 ;  /* 0x00000004040f7e24 */ /* 0x001fe2000f8e020c */
[----:B------:R-:W-:Y:S01]  /*1370*/  ISETP.GE.U32.AND P0, PT, R12, 0x4, PT ;  /* 0x000000040c00780c */ /* 0x000fe20003f06070 */
[----:B------:R-:W-:-:S06]  /*1380*/  UIADD3 UR4, UPT, UPT, UR4, 0x1, URZ ;  /* 0x0000000104047890 */ /* 0x000fcc000fffe0ff */
[----:B------:R-:W-:-:S06]  /*1390*/  ISETP.NE.AND P4, PT, R12, UR4, PT ;  /* 0x000000040c007c0c */ /* 0x000fcc000bf85270 */
[----:B-12---:R-:W-:Y:S07]  /*13a0*/  @!P0 BRA `(.L_x_10) ;  /* 0x0000000c001c8947 */ /* 0x006fee0003800000 */
[----:B-1----:R-:W0:Y:S01]  /*13b0*/  LDC R18, c[0x0][0x388] ;  /* 0x0000e200ff127b82 */ /* 0x002e220000000800 */
[----:B------:R-:W-:Y:S01]  /*13c0*/  ISETP.GT.AND P0, PT, R5, RZ, PT ;  /* 0x000000ff0500720c */ /* 0x000fe20003f04270 */
[----:B--2---:R-:W1:Y:S01]  /*13d0*/  LDCU.64 UR12, c[0x0][0x380] ;  /* 0x00007000ff0c77ac */ /* 0x004e620008000a00 */
[----:B------:R-:W-:-:S05]  /*13e0*/  UMOV UR5, URZ ;  /* 0x000000ff00057c82 */ /* 0x000fca0008000000 */
[----:B------:R-:W2:Y:S06]  /*13f0*/  LDC.64 R6, c[0x0][0x390] ;  /* 0x0000e400ff067b82 */ /* 0x000eac0000000a00 */
[----:B------:R-:W-:Y:S05]  /*1400*/  @!P0 BRA `(.L_x_11) ;  /* 0x0000000800948947 */ /* 0x000fea0003800000 */
[----:B------:R-:W-:Y:S01]  /*1410*/  VIADD R8, R5, -UR5 ;  /* 0x8000000505087c36 */ /* 0x000fe20008000000 */
[----:B------:R-:W-:-:S04]  /*1420*/  PLOP3.LUT P0, PT, PT, PT, PT, 0x80, 0x8 ;  /* 0x000000000008781c */ /* 0x000fc80003f0f070 */
[----:B------:R-:W-:-:S13]  /*1430*/  ISETP.GT.AND P1, PT, R8, 0xc, PT ;  /* 0x0000000c0800780c */ /* 0x000fda0003f24270 */
[----:B------:R-:W-:Y:S05]  /*1440*/  @!P1 BRA `(.L_x_12) ;  /* 0x0000000400a09947 */ /* 0x000fea0003800000 */
[----:B------:R-:W3:Y:S01]  /*1450*/  LDC R12, c[0x0][0x388] ;  /* 0x0000e200ff0c7b82 */ /* 0x000ee20000000800 */
[----:B------:R-:W-:Y:S01]  /*1460*/  PLOP3.LUT P0, PT, PT, PT, PT, 0x8, 0x80 ;  /* 0x000000000080781c */ /* 0x000fe20003f0e170 */
[----:B------:R-:W-:Y:S01]  /*1470*/  VIADD R21, R5, 0xfffffff4 ;  /* 0xfffffff405157836 */ /* 0x000fe20000000000 */
[----:B------:R-:W4:Y:S05]  /*1480*/  LDCU.64 UR10, c[0x0][0x380] ;  /* 0x00007000ff0a77ac */ /* 0x000f2a0008000a00 */
[----:B------:R-:W0:Y:S06]  /*1490*/  LDC.64 R8, c[0x0][0x390] ;  /* 0x0000e400ff087b82 */ /* 0x000e2c0000000a00 */
.L_x_13:
[----:B---3--:R-:W-:-:S04]  /*14a0*/  IMAD R20, R13, R12, UR5 ;  /* 0x000000050d147e24 */ /* 0x008fc8000f8e020c */
[----:B----4-:R-:W-:Y:S01]  /*14b0*/  IMAD R10, R15, UR11, R20 ;  /* 0x0000000b0f0a7c24 */ /* 0x010fe2000f8e0214 */
[----:B------:R-:W-:-:S03]  /*14c0*/  ISETP.GE.AND P3, PT, R20, UR11, PT ;  /* 0x0000000b14007c0c */ /* 0x000fc6000bf66270 */
[----:B------:R-:W-:Y:S01]  /*14d0*/  IMAD R17, R10, 0x3, RZ ;  /* 0x000000030a117824 */ /* 0x000fe200078e02ff */
[----:B------:R-:W-:-:S03]  /*14e0*/  ISETP.GE.OR P3, PT, R15, UR10, P3 ;  /* 0x0000000a0f007c0c */ /* 0x000fc60009f66670 */
[----:B0-----:R-:W-:-:S10]  /*14f0*/  IMAD.WIDE R16, R17, 0x4, R8 ;  /* 0x0000000411107825 */ /* 0x001fd400078e0208 */
[----:B------:R-:W3:Y:S01]  /*1500*/  @!P3 LDG.E R10, desc[UR8][R16.64+0x4] ;  /* 0x00000408100ab981 */ /* 0x000ee2000c1e1900 */
        /* <DEDUP_REMOVED lines=12> */
[----:B------:R-:W4:Y:S01]  /*15d0*/  @!P1 LDG.E R22, desc[UR8][R16.64+0x10] ;  /* 0x0000100810169981 */ /* 0x000f22000c1e1900 */
[----:B------:R-:W-:-:S04]  /*15e0*/  ISETP.GE.AND P5, PT, R11, UR11, PT ;  /* 0x0000000b0b007c0c */ /* 0x000fc8000bfa6270 */
[----:B------:R-:W-:Y:S01]  /*15f0*/  ISETP.GE.OR P5, PT, R15, UR10, P5 ;  /* 0x0000000a0f007c0c */ /* 0x000fe2000afa6670 */
[----:B------:R-:W5:Y:S06]  /*1600*/  @!P2 LDG.E R26, desc[UR8][R16.64+0x1c] ;  /* 0x00001c08101aa981 */ /* 0x000f6c000c1e1900 */
[----:B------:R0:W2:Y:S01]  /*1610*/  @!P6 LDG.E R28, desc[UR8][R16.64+0x28] ;  /* 0x00002808101ce981 */ /* 0x0000a2000c1e1900 */
[----:B---3--:R-:W-:Y:S02]  /*1620*/  @!P3 VIMNMX.U32 R19, PT, PT, R19, R10, !PT ;  /* 0x0000000a1313b248 */ /* 0x008fe40007fe0000 */
[----:B------:R-:W-:Y:S01]  /*1630*/  ISETP.GE.AND P3, PT, R20, UR11, PT ;  /* 0x0000000b14007c0c */ /* 0x000fe2000bf66270 */
[----:B------:R-:W-:-:S03]  /*1640*/  IMAD R10, R15, UR11, R20 ;  /* 0x0000000b0f0a7c24 */ /* 0x000fc6000f8e0214 */
[----:B------:R-:W-:Y:S01]  /*1650*/  ISETP.GE.OR P3, PT, R15, UR10, P3 ;  /* 0x0000000a0f007c0c */ /* 0x000fe20009f66670 */
[----:B------:R-:W-:-:S04]  /*1660*/  IMAD R11, R10, 0x3, RZ ;  /* 0x000000030a0b7824 */ /* 0x000fc800078e02ff */
[----:B------:R-:W-:-:S05]  /*1670*/  IMAD.WIDE R10, R11, 0x4, R8 ;  /* 0x000000040b0a7825 */ /* 0x000fca00078e0208 */
[----:B------:R-:W3:Y:S04]  /*1680*/  @!P5 LDG.E R24, desc[UR8][R10.64+0x10] ;  /* 0x000010080a18d981 */ /* 0x000ee8000c1e1900 */
[----:B------:R-:W3:Y:S01]  /*1690*/  @!P3 LDG.E R23, desc[UR8][R10.64+0x4] ;  /* 0x000004080a17b981 */ /* 0x000ee2000c1e1900 */
[----:B----4-:R-:W-:Y:S01]  /*16a0*/  @!P1 VIMNMX.U32 R19, PT, PT, R19, R22, !PT ;  /* 0x0000001613139248 */ /* 0x010fe20007fe0000 */
[----:B------:R-:W-:Y:S01]  /*16b0*/  VIADD R22, R20, 0x2 ;  /* 0x0000000214167836 */ /* 0x000fe20000000000 */
[----:B------:R-:W-:-:S04]  /*16c0*/  UIADD3 UR6, UPT, UPT, UR5, 0x8, URZ ;  /* 0x0000000805067890 */ /* 0x000fc8000fffe0ff */
[----:B------:R-:W-:Y:S01]  /*16d0*/  ISETP.GE.AND P1, PT, R22, UR11, PT ;  /* 0x0000000b16007c0c */ /* 0x000fe2000bf26270 */
[----:B------:R-:W-:Y:S01]  /*16e0*/  VIADD R22, R20, 0x3 ;  /* 0x0000000314167836 */ /* 0x000fe20000000000 */
[----:B-----5:R-:W-:Y:S01]  /*16f0*/  @!P2 VIMNMX.U32 R19, PT, PT, R19, R26, !PT ;  /* 0x0000001a1313a248 */ /* 0x020fe20007fe0000 */
[----:B------:R-:W-:Y:S01]  /*1700*/  IMAD R20, R13, R12, UR6 ;  /* 0x000000060d147e24 */ /* 0x000fe2000f8e020c */
[----:B------:R-:W-:Y:S02]  /*1710*/  ISETP.GE.OR P1, PT, R15, UR10, P1 ;  /* 0x0000000a0f007c0c */ /* 0x000fe40008f26670 */
[----:B------:R-:W-:Y:S01]  /*1720*/  ISETP.GE.AND P2, PT, R22, UR11, PT ;  /* 0x0000000b16007c0c */ /* 0x000fe2000bf46270 */
[C---:B0-----:R-:W-:Y:S01]  /*1730*/  VIADD R16, R20.reuse, 0x1 ;  /* 0x0000000114107836 */ /* 0x041fe20000000000 */
[----:B--2---:R-:W-:Y:S02]  /*1740*/  @!P6 VIMNMX.U32 R19, PT, PT, R19, R28, !PT ;  /* 0x0000001c1313e248 */ /* 0x004fe40007fe0000 */
[----:B------:R-:W-:-:S02]  /*1750*/  ISETP.GE.AND P6, PT, R20, UR11, PT ;  /* 0x0000000b14007c0c */ /* 0x000fc4000bfc6270 */
[C---:B------:R-:W-:Y:S02]  /*1760*/  ISETP.GE.OR P2, PT, R15.reuse, UR10, P2 ;  /* 0x0000000a0f007c0c */ /* 0x040fe40009746670 */
[----:B------:R-:W-:Y:S01]  /*1770*/  ISETP.GE.OR P6, PT, R15, UR10, P6 ;  /* 0x0000000a0f007c0c */ /* 0x000fe2000b7c6670 */
[----:B------:R-:W-:-:S10]  /*1780*/  VIADD R22, R20, 0x2 ;  /* 0x0000000214167836 */ /* 0x000fd40000000000 */
[----:B------:R-:W2:Y:S01]  /*1790*/  @!P2 LDG.E R26, desc[UR8][R10.64+0x28] ;  /* 0x000028080a1aa981 */ /* 0x000ea2000c1e1900 */
[----:B---3--:R-:W-:Y:S02]  /*17a0*/  @!P3 VIMNMX.U32 R19, PT, PT, R19, R23, !PT ;  /* 0x000000171313b248 */ /* 0x008fe40007fe0000 */
[----:B------:R-:W-:Y:S01]  /*17b0*/  ISETP.GE.AND P3, PT, R16, UR11, PT ;  /* 0x0000000b10007c0c */ /* 0x000fe2000bf66270 */
[----:B------:R-:W-:Y:S01]  /*17c0*/  IMAD R16, R15, UR11, R20 ;  /* 0x0000000b0f107c24 */ /* 0x000fe2000f8e0214 */
[----:B------:R-:W-:Y:S02]  /*17d0*/  @!P5 VIMNMX.U32 R19, PT, PT, R19, R24, !PT ;  /* 0x000000181313d248 */ /* 0x000fe40007fe0000 */
[----:B------:R-:W3:Y:S01]  /*17e0*/  @!P1 LDG.E R24, desc[UR8][R10.64+0x1c] ;  /* 0x00001c080a189981 */ /* 0x000ee2000c1e1900 */
        /* <DEDUP_REMOVED lines=9> */
[----:B------:R-:W-:Y:S01]  /*1880*/  VIADD R20, R20, 0x3 ;  /* 0x0000000314147836 */ /* 0x000fe20000000000 */
[----:B---3--:R-:W-:-:S04]  /*1890*/  @!P1 VIMNMX.U32 R19, PT, PT, R19, R24, !PT ;  /* 0x0000001813139248 */ /* 0x008fc80007fe0000 */
[----:B------:R-:W-:Y:S01]  /*18a0*/  IMAD R24, R13, R12, UR6 ;  /* 0x000000060d187e24 */ /* 0x000fe2000f8e020c */
[----:B------:R-:W-:Y:S02]  /*18b0*/  ISETP.GE.AND P1, PT, R20, UR11, PT ;  /* 0x0000000b14007c0c */ /* 0x000fe4000bf26270 */
[----:B--2---:R-:W-:Y:S01]  /*18c0*/  @!P2 VIMNMX.U32 R19, PT, PT, R19, R26, !PT ;  /* 0x0000001a1313a248 */ /* 0x004fe20007fe0000 */
[C---:B------:R-:W-:Y:S01]  /*18d0*/  VIADD R10, R24.reuse, 0x1 ;  /* 0x00000001180a7836 */ /* 0x040fe20000000000 */
[----:B------:R-:W-:Y:S01]  /*18e0*/  ISETP.GE.OR P1, PT, R15, UR10, P1 ;  /* 0x0000000a0f007c0c */ /* 0x000fe20008f26670 */
[C---:B------:R-:W-:Y:S01]  /*18f0*/  VIADD R11, R24.reuse, 0x2 ;  /* 0x00000002180b7836 */ /* 0x040fe20000000000 */
[----:B----4-:R-:W-:Y:S02]  /*1900*/  @!P6 VIMNMX.U32 R19, PT, PT, R19, R28, !PT ;  /* 0x0000001c1313e248 */ /* 0x010fe40007fe0000 */
[----:B------:R-:W-:Y:S02]  /*1910*/  ISETP.GE.AND P6, PT, R24, UR11, PT ;  /* 0x0000000b18007c0c */ /* 0x000fe4000bfc6270 */
[----:B------:R-:W-:Y:S01]  /*1920*/  ISETP.GE.AND P2, PT, R10, UR11, PT ;  /* 0x0000000b0a007c0c */ /* 0x000fe2000bf46270 */
[C---:B------:R-:W-:Y:S01]  /*1930*/  IMAD R10, R15.reuse, UR11, R24 ;  /* 0x0000000b0f0a7c24 */ /* 0x040fe2000f8e0218 */
[----:B------:R-:W-:Y:S01]  /*1940*/  ISETP.GE.OR P6, PT, R15, UR10, P6 ;  /* 0x0000000a0f007c0c */ /* 0x000fe2000b7c6670 */
[----:B------:R-:W-:Y:S01]  /*1950*/  VIADD R20, R24, 0x3 ;  /* 0x0000000318147836 */ /* 0x000fe20000000000 */
[----:B-----5:R-:W-:-:S03]  /*1960*/  @!P5 VIMNMX.U32 R19, PT, PT, R19, R23, !PT ;  /* 0x000000171313d248 */ /* 0x020fc60007fe0000 */
[----:B------:R-:W2:Y:S01]  /*1970*/  @!P1 LDG.E R16, desc[UR8][R16.64+0x28] ;  /* 0x0000280810109981 */ /* 0x000ea2000c1e1900 */
[----:B------:R-:W-:Y:S01]  /*1980*/  ISETP.GE.AND P5, PT, R11, UR11, PT ;  /* 0x0000000b0b007c0c */ /* 0x000fe2000bfa6270 */
[----:B------:R-:W-:Y:S01]  /*1990*/  IMAD R11, R10, 0x3, RZ ;  /* 0x000000030a0b7824 */ /* 0x000fe200078e02ff */
[----:B------:R-:W-:Y:S02]  /*19a0*/  ISETP.GE.OR P2, PT, R15, UR10, P2 ;  /* 0x0000000a0f007c0c */ /* 0x000fe40009746670 */
[----:B------:R-:W-:Y:S01]  /*19b0*/  @!P3 VIMNMX.U32 R19, PT, PT, R19, R22, !PT ;  /* 0x000000161313b248 */ /* 0x000fe20007fe0000 */
[----:B------:R-:W-:Y:S01]  /*19c0*/  IMAD.WIDE R10, R11, 0x4, R8 ;  /* 0x000000040b0a7825 */ /* 0x000fe200078e0208 */
[----:B------:R-:W-:Y:S02]  /*19d0*/  ISETP.GE.AND P3, PT, R20, UR11, PT ;  /* 0x0000000b14007c0c */ /* 0x000fe4000bf66270 */
[C---:B------:R-:W-:Y:S02]  /*19e0*/  ISETP.GE.OR P5, PT, R15.reuse, UR10, P5 ;  /* 0x0000000a0f007c0c */ /* 0x040fe4000afa6670 */
[----:B------:R-:W-:Y:S01]  /*19f0*/  ISETP.GE.OR P3, PT, R15, UR10, P3 ;  /* 0x0000000a0f007c0c */ /* 0x000fe20009f66670 */
[----:B------:R-:W3:Y:S04]  /*1a00*/  @!P6 LDG.E R20, desc[UR8][R10.64+0x4] ;  /* 0x000004080a14e981 */ /* 0x000ee8000c1e1900 */
[----:B------:R-:W4:Y:S06]  /*1a10*/  @!P2 LDG.E R22, desc[UR8][R10.64+0x10] ;  /* 0x000010080a16a981 */ /* 0x000f2c000c1e1900 */
        /* <DEDUP_REMOVED lines=11> */
.L_x_12:
[----:B------:R-:W-:-:S05]  /*1ad0*/  VIADD R8, R5, -UR5 ;  /* 0x8000000505087c36 */ /* 0x000fca0008000000 */
[----:B------:R-:W-:-:S13]  /*1ae0*/  ISETP.GT.AND P1, PT, R8, 0x4, PT ;  /* 0x000000040800780c */ /* 0x000fda0003f24270 */
[----:B------:R-:W-:Y:S05]  /*1af0*/  @!P1 BRA `(.L_x_14) ;  /* 0x0000000000d09947 */ /* 0x000fea0003800000 */
[----:B------:R-:W3:Y:S01]  /*1b00*/  LDCU.64 UR6, c[0x0][0x380] ;  /* 0x00007000ff0677ac */ /* 0x000ee20008000a00 */
[----:B------:R-:W4:Y:S01]  /*1b10*/  LDC.64 R8, c[0x0][0x390] ;  /* 0x0000e400ff087b82 */ /* 0x000f220000000a00 */
[----:B------:R-:W-:-:S04]  /*1b20*/  IMAD R22, R13, R12, UR5 ;  /* 0x000000050d167e24 */ /* 0x000fc8000f8e020c */
[C---:B------:R-:W-:Y:S01]  /*1b30*/  VIADD R10, R22.reuse, 0x1 ;  /* 0x00000001160a7836 */ /* 0x040fe20000000000 */
[----:B---3--:R-:W-:-:S04]  /*1b40*/  ISETP.GE.AND P1, PT, R22, UR7, PT ;  /* 0x0000000716007c0c */ /* 0x008fc8000bf26270 */
[----:B------:R-:W-:Y:S01]  /*1b50*/  ISETP.GE.AND P2, PT, R10, UR7, PT ;  /* 0x000000070a007c0c */ /* 0x000fe2000bf46270 */
[C---:B------:R-:W-:Y:S01]  /*1b60*/  IMAD R10, R15.reuse, UR7, R22 ;  /* 0x000000070f0a7c24 */ /* 0x040fe2000f8e0216 */
[C---:B------:R-:W-:Y:S02]  /*1b70*/  ISETP.GE.OR P1, PT, R15.reuse, UR6, P1 ;  /* 0x000000060f007c0c */ /* 0x040fe40008f26670 */
[----:B------:R-:W-:Y:S01]  /*1b80*/  ISETP.GE.OR P2, PT, R15, UR6, P2 ;  /* 0x000000060f007c0c */ /* 0x000fe20009746670 */
[----:B------:R-:W-:-:S04]  /*1b90*/  IMAD R11, R10, 0x3, RZ ;  /* 0x000000030a0b7824 */ /* 0x000fc800078e02ff */
[----:B----4-:R-:W-:-:S06]  /*1ba0*/  IMAD.WIDE R10, R11, 0x4, R8 ;  /* 0x000000040b0a7825 */ /* 0x010fcc00078e0208 */
[----:B------:R-:W3:Y:S04]  /*1bb0*/  @!P1 LDG.E R16, desc[UR8][R10.64+0x4] ;  /* 0x000004080a109981 */ /* 0x000ee8000c1e1900 */
[----:B------:R-:W4:Y:S01]  /*1bc0*/  @!P2 LDG.E R20, desc[UR8][R10.64+0x10] ;  /* 0x000010080a14a981 */ /* 0x000f22000c1e1900 */
[----:B------:R-:W-:Y:S01]  /*1bd0*/  UIADD3 UR5, UPT, UPT, UR5, 0x4, URZ ;  /* 0x0000000405057890 */ /* 0x000fe2000fffe0ff */
[C---:B------:R-:W-:Y:S02]  /*1be0*/  VIADD R17, R22.reuse, 0x2 ;  /* 0x0000000216117836 */ /* 0x040fe40000000000 */
[----:B------:R-:W-:-:S03]  /*1bf0*/  VIADD R21, R22, 0x3 ;  /* 0x0000000316157836 */ /* 0x000fc60000000000 */
[----:B------:R-:W-:Y:S01]  /*1c00*/  IMAD R24, R13, R12, UR5 ;  /* 0x000000050d187e24 */ /* 0x000fe2000f8e020c */
[----:B------:R-:W-:Y:S02]  /*1c10*/  ISETP.GE.AND P0, PT, R17, UR7, PT ;  /* 0x0000000711007c0c */ /* 0x000fe4000bf06270 */
[----:B------:R-:W-:Y:S01]  /*1c20*/  ISETP.GE.AND P6, PT, R21, UR7, PT ;  /* 0x0000000715007c0c */ /* 0x000fe2000bfc6270 */
[C---:B------:R-:W-:Y:S01]  /*1c30*/  VIADD R17, R24.reuse, 0x1 ;  /* 0x0000000118117836 */ /* 0x040fe20000000000 */
[C---:B------:R-:W-:Y:S02]  /*1c40*/  ISETP.GE.OR P0, PT, R15.reuse, UR6, P0 ;  /* 0x000000060f007c0c */ /* 0x040fe40008706670 */
[C---:B------:R-:W-:Y:S02]  /*1c50*/  ISETP.GE.AND P5, PT, R24.reuse, UR7, PT ;  /* 0x0000000718007c0c */ /* 0x040fe4000bfa6270 */
[----:B------:R-:W-:Y:S02]  /*1c60*/  ISETP.GE.OR P6, PT, R15, UR6, P6 ;  /* 0x000000060f007c0c */ /* 0x000fe4000b7c6670 */
[----:B------:R-:W-:Y:S01]  /*1c70*/  ISETP.GE.AND P3, PT, R17, UR7, PT ;  /* 0x0000000711007c0c */ /* 0x000fe2000bf66270 */
[----:B------:R-:W-:Y:S01]  /*1c80*/  VIADD R17, R24, 0x2 ;  /* 0x0000000218117836 */ /* 0x000fe20000000000 */
[----:B------:R-:W-:-:S02]  /*1c90*/  ISETP.GE.OR P5, PT, R15, UR6, P5 ;  /* 0x000000060f007c0c */ /* 0x000fc4000afa6670 */
[----:B------:R-:W-:Y:S02]  /*1ca0*/  ISETP.GE.OR P3, PT, R15, UR6, P3 ;  /* 0x000000060f007c0c */ /* 0x000fe40009f66670 */
[----:B---3--:R-:W-:Y:S01]  /*1cb0*/  @!P1 VIMNMX.U32 R19, PT, PT, R19, R16, !PT ;  /* 0x0000001013139248 */ /* 0x008fe20007fe0000 */
[----:B------:R-:W-:Y:S01]  /*1cc0*/  IMAD R16, R15, UR7, R24 ;  /* 0x000000070f107c24 */ /* 0x000fe2000f8e0218 */
[----:B------:R-:W-:Y:S02]  /*1cd0*/  ISETP.GE.AND P1, PT, R17, UR7, PT ;  /* 0x0000000711007c0c */ /* 0x000fe4000bf26270 */
[----:B----4-:R-:W-:Y:S01]  /*1ce0*/  @!P2 VIMNMX.U32 R19, PT, PT, R19, R20, !PT ;  /* 0x000000141313a248 */ /* 0x010fe20007fe0000 */
[----:B------:R-:W-:Y:S02]  /*1cf0*/  VIADD R20, R24, 0x3 ;  /* 0x0000000318147836 */ /* 0x000fe40000000000 */
[----:B------:R-:W-:Y:S02]  /*1d00*/  IMAD R17, R16, 0x3, RZ ;  /* 0x0000000310117824 */ /* 0x000fe400078e02ff */
[----:B------:R-:W3:Y:S01]  /*1d10*/  @!P0 LDG.E R16, desc[UR8][R10.64+0x1c] ;  /* 0x00001c080a108981 */ /* 0x000ee2000c1e1900 */
[----:B------:R-:W-:Y:S01]  /*1d20*/  ISETP.GE.AND P2, PT, R20, UR7, PT ;  /* 0x0000000714007c0c */ /* 0x000fe2000bf46270 */
[----:B------:R-:W-:Y:S01]  /*1d30*/  IMAD.WIDE R8, R17, 0x4, R8 ;  /* 0x0000000411087825 */ /* 0x000fe200078e0208 */
[C---:B------:R-:W-:Y:S01]  /*1d40*/  ISETP.GE.OR P1, PT, R15.reuse, UR6, P1 ;  /* 0x000000060f007c0c */ /* 0x040fe20008f26670 */
[----:B------:R4:W5:Y:S01]  /*1d50*/  @!P6 LDG.E R20, desc[UR8][R10.64+0x28] ;  /* 0x000028080a14e981 */ /* 0x000962000c1e1900 */
[----:B------:R-:W-:-:S03]  /*1d60*/  ISETP.GE.OR P2, PT, R15, UR6, P2 ;  /* 0x000000060f007c0c */ /* 0x000fc60009746670 */
[----:B------:R-:W2:Y:S04]  /*1d70*/  @!P5 LDG.E R22, desc[UR8][R8.64+0x4] ;  /* 0x000004080816d981 */ /* 0x000ea8000c1e1900 */
[----:B------:R-:W2:Y:S04]  /*1d80*/  @!P3 LDG.E R24, desc[UR8][R8.64+0x10] ;  /* 0x000010080818b981 */ /* 0x000ea8000c1e1900 */
[----:B------:R-:W2:Y:S04]  /*1d90*/  @!P1 LDG.E R26, desc[UR8][R8.64+0x1c] ;  /* 0x00001c08081a9981 */ /* 0x000ea8000c1e1900 */
[----:B------:R-:W2:Y:S01]  /*1da0*/  @!P2 LDG.E R28, desc[UR8][R8.64+0x28] ;  /* 0x00002808081ca981 */ /* 0x000ea2000c1e1900 */
[----:B----4-:R-:W-:Y:S01]  /*1db0*/  IMAD.MOV.U32 R10, RZ, RZ, R5 ;  /* 0x000000ffff0a7224 */ /* 0x010fe200078e0005 */
[----:B------:R-:W-:Y:S01]  /*1dc0*/  UIADD3 UR5, UPT, UPT, UR5, 0x4, URZ ;  /* 0x0000000405057890 */ /* 0x000fe2000fffe0ff */
[----:B---3--:R-:W-:-:S02]  /*1dd0*/  @!P0 VIMNMX.U32 R19, PT, PT, R19, R16, !PT ;  /* 0x0000001013138248 */ /* 0x008fc40007fe0000 */
[----:B------:R-:W-:Y:S02]  /*1de0*/  PLOP3.LUT P0, PT, PT, PT, PT, 0x8, 0x80 ;  /* 0x000000000080781c */ /* 0x000fe40003f0e170 */
[----:B-----5:R-:W-:-:S04]  /*1df0*/  @!P6 VIMNMX.U32 R19, PT, PT, R19, R20, !PT ;  /* 0x000000141313e248 */ /* 0x020fc80007fe0000 */
[----:B--2---:R-:W-:-:S04]  /*1e00*/  @!P5 VIMNMX.U32 R19, PT, PT, R19, R22, !PT ;  /* 0x000000161313d248 */ /* 0x004fc80007fe0000 */
[----:B------:R-:W-:-:S04]  /*1e10*/  @!P3 VIMNMX.U32 R19, PT, PT, R19, R24, !PT ;  /* 0x000000181313b248 */ /* 0x000fc80007fe0000 */
[----:B------:R-:W-:-:S04]  /*1e20*/  @!P1 VIMNMX.U32 R19, PT, PT, R19, R26, !PT ;  /* 0x0000001a13139248 */ /* 0x000fc80007fe0000 */
[----:B------:R-:W-:-:S07]  /*1e30*/  @!P2 VIMNMX.U32 R19, PT, PT, R19, R28, !PT ;  /* 0x0000001c1313a248 */ /* 0x000fce0007fe0000 */
.L_x_14:
[----:B------:R-:W-:-:S13]  /*1e40*/  ISETP.NE.OR P0, PT, R5, UR5, P0 ;  /* 0x0000000505007c0c */ /* 0x000fda0008705670 */
[----:B------:R-:W-:Y:S05]  /*1e50*/  @!P0 BRA `(.L_x_10) ;  /* 0x0000000000708947 */ /* 0x000fea0003800000 */
.L_x_11:
[----:B0-----:R-:W-:-:S04]  /*1e60*/  IMAD.MOV.U32 R12, RZ, RZ, R18 ;  /* 0x000000ffff0c7224 */ /* 0x001fc800078e0012 */
[----:B------:R-:W-:-:S04]  /*1e70*/  IMAD R10, R13, R12, UR5 ;  /* 0x000000050d0a7e24 */ /* 0x000fc8000f8e020c */
[C---:B------:R-:W-:Y:S01]  /*1e80*/  VIADD R9, R10.reuse, 0x1 ;  /* 0x000000010a097836 */ /* 0x040fe20000000000 */
[C---:B-1----:R-:W-:Y:S01]  /*1e90*/  ISETP.GE.AND P0, PT, R10.reuse, UR13, PT ;  /* 0x0000000d0a007c0c */ /* 0x042fe2000bf06270 */
        /* <DEDUP_REMOVED lines=8> */
[----:B--2---:R-:W-:Y:S01]  /*1f20*/  IMAD.WIDE R8, R9, 0x4, R6 ;  /* 0x0000000409087825 */ /* 0x004fe200078e0206 */
[----:B------:R-:W-:-:S02]  /*1f30*/  ISETP.GE.AND P3, PT, R10, UR13, PT ;  /* 0x0000000d0a007c0c */ /* 0x000fc4000bf66270 */
[C---:B------:R-:W-:Y:S02]  /*1f40*/  ISETP.GE.OR P2, PT, R15.reuse, UR12, P2 ;  /* 0x0000000c0f007c0c */ /* 0x040fe40009746670 */
[----:B------:R-:W-:Y:S01]  /*1f50*/  ISETP.GE.OR P3, PT, R15, UR12, P3 ;  /* 0x0000000c0f007c0c */ /* 0x000fe20009f66670 */
[----:B------:R-:W2:Y:S06]  /*1f60*/  @!P0 LDG.E R10, desc[UR8][R8.64+0x4] ;  /* 0x00000408080a8981 */ /* 0x000eac000c1e1900 */
        /* <DEDUP_REMOVED lines=11> */
.L_x_10:
[----:B------:R-:W-:-:S13]  /*2020*/  ISETP.NE.AND P0, PT, R14, RZ, PT ;  /* 0x000000ff0e00720c */ /* 0x000fda0003f05270 */
[----:B------:R-:W-:Y:S05]  /*2030*/  @!P0 BRA `(.L_x_15) ;  /* 0x0000000000688947 */ /* 0x000fea0003800000 */
[----:B------:R-:W3:Y:S01]  /*2040*/  LDCU.64 UR6, c[0x0][0x380] ;  /* 0x00007000ff0677ac */ /* 0x000ee20008000a00 */
[----:B--2---:R-:W2:Y:S01]  /*2050*/  LDC.64 R6, c[0x0][0x390] ;  /* 0x0000e400ff067b82 */ /* 0x004ea20000000a00 */
[----:B------:R-:W-:Y:S01]  /*2060*/  IMAD R10, R13, R12, R10 ;  /* 0x0000000c0d0a7224 */ /* 0x000fe200078e020a */
[----:B------:R-:W-:Y:S01]  /*2070*/  BSSY.RECONVERGENT B0, `(.L_x_16) ;  /* 0x000000a000007945 */ /* 0x000fe20003800200 */
[----:B------:R-:W-:-:S03]  /*2080*/  ISETP.NE.AND P1, PT, R14, 0x1, PT ;  /* 0x000000010e00780c */ /* 0x000fc60003f25270 */
[----:B---3--:R-:W-:Y:S01]  /*2090*/  ISETP.GE.AND P0, PT, R10, UR7, PT ;  /* 0x000000070a007c0c */ /* 0x008fe2000bf06270 */
[----:B------:R-:W-:-:S03]  /*20a0*/  IMAD R8, R15, UR7, R10 ;  /* 0x000000070f087c24 */ /* 0x000fc6000f8e020a */
[----:B------:R-:W-:Y:S01]  /*20b0*/  ISETP.GE.OR P0, PT, R15, UR6, P0 ;  /* 0x000000060f007c0c */ /* 0x000fe20008706670 */
[----:B------:R-:W-:-:S04]  /*20c0*/  IMAD R9, R8, 0x3, RZ ;  /* 0x0000000308097824 */ /* 0x000fc800078e02ff */
[----:B--2---:R-:W-:-:S08]  /*20d0*/  IMAD.WIDE R6, R9, 0x4, R6 ;  /* 0x0000000409067825 */ /* 0x004fd000078e0206 */
[----:B------:R-:W-:Y:S05]  /*20e0*/  @P0 BRA `(.L_x_17) ;  /* 0x0000000000080947 */ /* 0x000fea0003800000 */
[----:B------:R-:W2:Y:S02]  /*20f0*/  LDG.E R8, desc[UR8][R6.64+0x4] ;  /* 0x0000040806087981 */ /* 0x000ea4000c1e1900 */
[----:B--2---:R-:W-:-:S07]  /*2100*/  VIMNMX.U32 R19, PT, PT, R19, R8, !PT ;  /* 0x0000000813137248 */ /* 0x004fce0007fe0000 */
.L_x_17:
[----:B-1----:R-:W-:Y:S05]  /*2110*/  BSYNC.RECONVERGENT B0 ;  /* 0x0000000000007941 */ /* 0x002fea0003800200 */
.L_x_16:
        /* <DEDUP_REMOVED lines=12> */
.L_x_15:
[----:B------:R-:W-:Y:S05]  /*21e0*/  @P4 BRA `(.L_x_18) ;  /* 0xfffffff000504947 */ /* 0x000fea000383ffff */
[----:B------:R3:W-:Y:S01]  /*21f0*/  STG.E desc[UR8][R2.64+0x4], R19 ;  /* 0x0000041302007986 */ /* 0x0007e2000c101908 */
[----:B------:R-:W-:Y:S01]  /*2200*/  LOP3.LUT R5, R12, 0x7ffffffc, RZ, 0xc0, !PT ;  /* 0x7ffffffc0c057812 */ /* 0x000fe200078ec0ff */
[----:B------:R-:W-:Y:S01]  /*2210*/  IMAD R15, R13, R12, 0x3 ;  /* 0x000000030d0f7424 */ /* 0x000fe200078e020c */
[----:B------:R-:W-:Y:S01]  /*2220*/  UMOV UR4, URZ ;  /* 0x000000ff00047c82 */ /* 0x000fe20008000000 */
[----:B------:R-:W-:Y:S02]  /*2230*/  IMAD.MOV.U32 R17, RZ, RZ, -0x80000000 ;  /* 0x80000000ff117424 */ /* 0x000fe400078e00ff */
[----:B------:R-:W-:-:S07]  /*2240*/  IMAD.MOV R16, RZ, RZ, -R5 ;  /* 0x000000ffff107224 */ /* 0x000fce00078e0a05 */
.L_x_27:
[----:B--23--:R-:W2:Y:S01]  /*2250*/  LDC R7, c[0x0][0x388] ;  /* 0x0000e200ff077b82 */ /* 0x00cea20000000800 */
[----:B------:R-:W-:Y:S01]  /*2260*/  IMAD.MOV.U32 R11, RZ, RZ, RZ ;  /* 0x000000ffff0b7224 */ /* 0x000fe200078e00ff */
[----:B--2---:R-:W-:Y:S01]  /*2270*/  ISETP.GE.U32.AND P0, PT, R7, 0x4, PT ;  /* 0x000000040700780c */ /* 0x004fe20003f06070 */
[----:B---3--:R-:W-:Y:S01]  /*2280*/  IMAD R19, R4, R7, UR4 ;  /* 0x0000000404137e24 */ /* 0x008fe2000f8e0207 */
[----:B------:R-:W-:-:S06]  /*2290*/  UIADD3 UR4, UPT, UPT, UR4, 0x1, URZ ;  /* 0x0000000104047890 */ /* 0x000fcc000fffe0ff */
[----:B------:R-:W-:-:S05]  /*22a0*/  ISETP.NE.AND P6, PT, R7, UR4, PT ;  /* 0x0000000407007c0c */ /* 0x000fca000bfc5270 */
[----:B------:R-:W-:Y:S08]  /*22b0*/  @!P0 BRA `(.L_x_19) ;  /* 0x0000000800fc8947 */ /* 0x000ff00003800000 */
[----:B------:R-:W2:Y:S01]  /*22c0*/  LDCU UR5, c[0x0][0x384] ;  /* 0x00007080ff0577ac */ /* 0x000ea20008000800 */
[----:B------:R-:W3:Y:S01]  /*22d0*/  LDC.64 R6, c[0x0][0x390] ;  /* 0x0000e400ff067b82 */ /* 0x000ee20000000a00 */
[----:B------:R-:W-:Y:S01]  /*22e0*/  IMAD.MOV R8, RZ, RZ, -R5 ;  /* 0x000000ffff087224 */ /* 0x000fe200078e0a05 */
[----:B------:R-:W4:Y:S01]  /*22f0*/  LDCU.64 UR10, c[0x0][0x380] ;  /* 0x00007000ff0a77ac */ /* 0x000f220008000a00 */
[----:B------:R-:W-:-:S03]  /*2300*/  IMAD.MOV.U32 R20, RZ, RZ, R15 ;  /* 0x000000ffff147224 */ /* 0x000fc600078e000f */
[----:B------:R-:W-:Y:S01]  /*2310*/  ISETP.GE.AND P0, PT, R8, RZ, PT ;  /* 0x000000ff0800720c */ /* 0x000fe20003f06270 */
[----:B01----:R-:W-:Y:S02]  /*2320*/  IMAD.MOV.U32 R18, RZ, RZ, R16 ;  /* 0x000000ffff127224 */ /* 0x003fe400078e0010 */
[----:B--2---:R-:W-:-:S04]  /*2330*/  IMAD R21, R19, UR5, R0 ;  /* 0x0000000513157c24 */ /* 0x004fc8000f8e0200 */
[----:B------:R-:W-:-:S06]  /*2340*/  IMAD R21, R21, 0x3, RZ ;  /* 0x0000000315157824 */ /* 0x000fcc00078e02ff */
[----:B----4-:R-:W-:Y:S05]  /*2350*/  @P0 BRA `(.L_x_20) ;  /* 0x00000008006c0947 */ /* 0x010fea0003800000 */
[----:B------:R-:W-:Y:S01]  /*2360*/  IMAD.MOV R8, RZ, RZ, -R18 ;  /* 0x000000ffff087224 */ /* 0x000fe200078e0a12 */
[----:B------:R-:W-:-:S04]  /*2370*/  PLOP3.LUT P0, PT, PT, PT, PT, 0x80, 0x8 ;  /* 0x000000000008781c */ /* 0x000fc80003f0f070 */
[----:B------:R-:W-:-:S13]  /*2380*/  ISETP.GT.AND P1, PT, R8, 0xc, PT ;  /* 0x0000000c0800780c */ /* 0x000fda0003f24270 */
[----:B------:R-:W-:Y:S05]  /*2390*/  @!P1 BRA `(.L_x_21) ;  /* 0x0000000400809947 */ /* 0x000fea0003800000 */
[----:B------:R-:W0:Y:S01]  /*23a0*/  LDC.64 R8, c[0x0][0x390] ;  /* 0x0000e400ff087b82 */ /* 0x000e220000000a00 */
[----:B------:R-:W-:Y:S01]  /*23b0*/  PLOP3.LUT P0, PT, PT, PT, PT, 0x8, 0x80 ;  /* 0x000000000080781c */ /* 0x000fe20003f0e170 */
[----:B------:R-:W1:-:S12]  /*23c0*/  LDCU.64 UR6, c[0x0][0x380] ;  /* 0x00007000ff0677ac */ /* 0x000e580008000a00 */
.L_x_22:
[----:B------:R-:W-:Y:S01]  /*23d0*/  VIADD R10, R20, 0xfffffffd ;  /* 0xfffffffd140a7836 */ /* 0x000fe20000000000 */
[----:B-1----:R-:W-:-:S04]  /*23e0*/  UMOV UR5, UR7 ;  /* 0x0000000700057c82 */ /* 0x002fc80008000000 */
[----:B------:R-:W-:Y:S01]  /*23f0*/  ISETP.GE.AND P1, PT, R10, UR5, PT ;  /* 0x000000050a007c0c */ /* 0x000fe2000bf26270 */
[----:B0-----:R-:W-:-:S03]  /*2400*/  IMAD.WIDE R10, R21, 0x4, R8 ;  /* 0x00000004150a7825 */ /* 0x001fc600078e0208 */
[----:B------:R-:W-:-:S13]  /*2410*/  ISETP.GE.OR P1, PT, R19, UR6, P1 ;  /* 0x0000000613007c0c */ /* 0x000fda0008f26670 */
[----:B------:R-:W2:Y:S01]  /*2420*/  @!P1 LDG.E R12, desc[UR8][R10.64+0x8] ;  /* 0x000008080a0c9981 */ /* 0x000ea2000c1e1900 */
[C---:B------:R-:W-:Y:S01]  /*2430*/  VIADD R13, R20.reuse, 0xfffffffe ;  /* 0xfffffffe140d7836 */ /* 0x040fe20000000000 */
[----:B------:R-:W-:-:S04]  /*2440*/  ISETP.GE.AND P5, PT, R20, UR5, PT ;  /* 0x0000000514007c0c */ /* 0x000fc8000bfa6270 */
[----:B------:R-:W-:Y:S01]  /*2450*/  ISETP.GE.AND P2, PT, R13, UR5, PT ;  /* 0x000000050d007c0c */ /* 0x000fe2000bf46270 */
[C---:B------:R-:W-:Y:S01]  /*2460*/  VIADD R13, R20.reuse, 0xffffffff ;  /* 0xffffffff140d7836 */ /* 0x040fe20000000000 */
[C---:B------:R-:W-:Y:S02]  /*2470*/  ISETP.GE.OR P5, PT, R19.reuse, UR6, P5 ;  /* 0x0000000613007c0c */ /* 0x040fe4000afa6670 */
[----:B------:R-:W-:Y:S02]  /*2480*/  ISETP.GE.OR P2, PT, R19, UR6, P2 ;  /* 0x0000000613007c0c */ /* 0x000fe40009746670 */
[----:B------:R-:W-:Y:S01]  /*2490*/  ISETP.GE.AND P3, PT, R13, UR5, PT ;  /* 0x000000050d007c0c */ /* 0x000fe2000bf66270 */
[----:B------:R-:W-:-:S03]  /*24a0*/  VIADD R13, R20, 0x1 ;  /* 0x00000001140d7836 */ /* 0x000fc60000000000 */
[----:B------:R-:W-:Y:S01]  /*24b0*/  ISETP.GE.OR P3, PT, R19, UR6, P3 ;  /* 0x0000000613007c0c */ /* 0x000fe20009f66670 */
[----:B------:R-:W-:Y:S01]  /*24c0*/  VIADD R22, R20, 0x2 ;  /* 0x0000000214167836 */ /* 0x000fe20000000000 */
[----:B------:R-:W-:-:S03]  /*24d0*/  ISETP.GE.AND P4, PT, R13, UR5, PT ;  /* 0x000000050d007c0c */ /* 0x000fc6000bf86270 */
[----:B------:R0:W4:Y:S04]  /*24e0*/  @!P5 LDG.E R28, desc[UR8][R10.64+0x2c] ;  /* 0x00002c080a1cd981 */ /* 0x000128000c1e1900 */
[----:B------:R-:W5:Y:S01]  /*24f0*/  @!P2 LDG.E R24, desc[UR8][R10.64+0x14] ;  /* 0x000014080a18a981 */ /* 0x000f62000c1e1900 */
[----:B------:R-:W-:Y:S01]  /*2500*/  ISETP.GE.OR P4, PT, R19, UR6, P4 ;  /* 0x0000000613007c0c */ /* 0x000fe2000a786670 */
[----:B------:R-:W-:Y:S02]  /*2510*/  VIADD R13, R21, 0xc ;  /* 0x0000000c150d7836 */ /* 0x000fe40000000000 */
[----:B------:R-:W3:Y:S01]  /*2520*/  @!P3 LDG.E R26, desc[UR8][R10.64+0x20] ;  /* 0x000020080a1ab981 */ /* 0x000ee2000c1e1900 */
[----:B--2---:R-:W-:Y:S02]  /*2530*/  @!P1 VIMNMX.U32 R17, PT, PT, R17, R12, !PT ;  /* 0x0000000c11119248 */ /* 0x004fe40007fe0000 */
[----:B------:R-:W-:Y:S01]  /*2540*/  ISETP.GE.AND P1, PT, R22, UR5, PT ;  /* 0x0000000516007c0c */ /* 0x000fe2000bf26270 */
[----:B------:R-:W-:-:S03]  /*2550*/  IMAD.WIDE R12, R13, 0x4, R8 ;  /* 0x000000040d0c7825 */ /* 0x000fc600078e0208 */
[----:B------:R-:W-:-:S03]  /*2560*/  ISETP.GE.OR P1, PT, R19, UR6, P1 ;  /* 0x0000000613007c0c */ /* 0x000fc60008f26670 */
[----:B------:R-:W2:Y:S10]  /*2570*/  @!P4 LDG.E R23, desc[UR8][R12.64+0x8] ;  /* 0x000008080c17c981 */ /* 0x000eb4000c1e1900 */
[----:B------:R-:W2:Y:S01]  /*2580*/  @!P1 LDG.E R22, desc[UR8][R12.64+0x14] ;  /* 0x000014080c169981 */ /* 0x000ea2000c1e1900 */
[C---:B------:R-:W-:Y:S01]  /*2590*/  VIADD R25, R20.reuse, 0x4 ;  /* 0x0000000414197836 */ /* 0x040fe20000000000 */
[----:B-----5:R-:W-:Y:S01]  /*25a0*/  @!P2 VIMNMX.U32 R17, PT, PT, R17, R24, !PT ;  /* 0x000000181111a248 */ /* 0x020fe20007fe0000 */
[----:B------:R-:W-:-:S05]  /*25b0*/  VIADD R24, R20, 0x3 ;  /* 0x0000000314187836 */ /* 0x000fca0000000000 */
[----:B------:R-:W-:Y:S01]  /*25c0*/  ISETP.GE.AND P2, PT, R24, UR5, PT ;  /* 0x0000000518007c0c */ /* 0x000fe2000bf46270 */
[C---:B------:R-:W-:Y:S01]  /*25d0*/  VIADD R24, R20.reuse, 0x5 ;  /* 0x0000000514187836 */ /* 0x040fe20000000000 */
[----:B---3--:R-:W-:Y:S02]  /*25e0*/  @!P3 VIMNMX.U32 R17, PT, PT, R17, R26, !PT ;  /* 0x0000001a1111b248 */ /* 0x008fe40007fe0000 */
[----:B------:R-:W-:Y:S02]  /*25f0*/  ISETP.GE.AND P3, PT, R25, UR5, PT ;  /* 0x0000000519007c0c */ /* 0x000fe4000bf66270 */
[----:B------:R-:W-:Y:S01]  /*2600*/  ISETP.GE.OR P2, PT, R19, UR6, P2 ;  /* 0x0000000613007c0c */ /* 0x000fe20009746670 */
[----:B0-----:R-:W-:Y:S01]  /*2610*/  VIADD R10, R20, 0x6 ;  /* 0x00000006140a7836 */ /* 0x001fe20000000000 */
[----:B----4-:R-:W-:Y:S02]  /*2620*/  @!P5 VIMNMX.U32 R17, PT, PT, R17, R28, !PT ;  /* 0x0000001c1111d248 */ /* 0x010fe40007fe0000 */
[----:B------:R-:W-:-:S02]  /*2630*/  ISETP.GE.AND P5, PT, R24, UR5, PT ;  /* 0x0000000518007c0c */ /* 0x000fc4000bfa6270 */
[C---:B------:R-:W-:Y:S02]  /*2640*/  ISETP.GE.OR P3, PT, R19.reuse, UR6, P3 ;  /* 0x0000000613007c0c */ /* 0x040fe40009f66670 */
[----:B------:R-:W-:Y:S01]  /*2650*/  ISETP.GE.OR P5, PT, R19, UR6, P5 ;  /* 0x0000000613007c0c */ /* 0x000fe2000afa6670 */
[----:B------:R-:W-:-:S04]  /*2660*/  VIADD R11, R21, 0x18 ;  /* 0x00000018150b7836 */ /* 0x000fc80000000000 */
[----:B------:R-:W3:Y:S06]  /*2670*/  @!P2 LDG.E R24, desc[UR8][R12.64+0x20] ;  /* 0x000020080c18a981 */ /* 0x000eec000c1e1900 */
[----:B------:R-:W4:Y:S01]  /*2680*/  @!P3 LDG.E R26, desc[UR8][R12.64+0x2c] ;  /* 0x00002c080c1ab981 */ /* 0x000f22000c1e1900 */
[----:B--2---:R-:W-:Y:S02]  /*2690*/  @!P4 VIMNMX.U32 R17, PT, PT, R17, R23, !PT ;  /* 0x000000171111c248 */ /* 0x004fe40007fe0000 */
[----:B------:R-:W-:Y:S01]  /*26a0*/  ISETP.GE.AND P4, PT, R10, UR5, PT ;  /* 0x000000050a007c0c */ /* 0x000fe2000bf86270 */
[----:B------:R-:W-:-:S03]  /*26b0*/  VIADD R10, R20, 0x7 ;  /* 0x00000007140a7836 */ /* 0x000fc60000000000 */
[----:B------:R-:W-:Y:S02]  /*26c0*/  ISETP.GE.OR P4, PT, R19, UR6, P4 ;  /* 0x0000000613007c0c */ /* 0x000fe4000a786670 */
[----:B------:R-:W-:Y:S02]  /*26d0*/  @!P1 VIMNMX.U32 R17, PT, PT, R17, R22, !PT ;  /* 0x0000001611119248 */ /* 0x000fe40007fe0000 */
[----:B------:R-:W-:Y:S01]  /*26e0*/  ISETP.GE.AND P1, PT, R10, UR5, PT ;  /* 0x000000050a007c0c */ /* 0x000fe2000bf26270 */
[----:B------:R-:W-:-:S05]  /*26f0*/  IMAD.WIDE R10, R11, 0x4, R8 ;  /* 0x000000040b0a7825 */ /* 0x000fca00078e0208 */
[----:B------:R-:W2:Y:S01]  /*2700*/  @!P5 LDG.E R28, desc[UR8][R10.64+0x8] ;  /* 0x000008080a1cd981 */ /* 0x000ea2000c1e1900 */
[----:B------:R-:W-:-:S03]  /*2710*/  ISETP.GE.OR P1, PT, R19, UR6, P1 ;  /* 0x0000000613007c0c */ /* 0x000fc60008f26670 */
[----:B------:R-:W5:Y:S10]  /*2720*/  @!P4 LDG.E R23, desc[UR8][R10.64+0x14] ;  /* 0x000014080a17c981 */ /* 0x000f74000c1e1900 */
[----:B------:R-:W5:Y:S01]  /*2730*/  @!P1 LDG.E R22, desc[UR8][R10.64+0x20] ;  /* 0x000020080a169981 */ /* 0x000f62000c1e1900 */
[C---:B------:R-:W-:Y:S01]  /*2740*/  VIADD R25, R20.reuse, 0x8 ;  /* 0x0000000814197836 */ /* 0x040fe20000000000 */
[----:B---3--:R-:W-:Y:S01]  /*2750*/  @!P2 VIMNMX.U32 R17, PT, PT, R17, R24, !PT ;  /* 0x000000181111a248 */ /* 0x008fe20007fe0000 */
[----:B------:R-:W-:-:S03]  /*2760*/  VIADD R24, R20, 0x9 ;  /* 0x0000000914187836 */ /* 0x000fc60000000000 */
[----:B----4-:R-:W-:Y:S02]  /*2770*/  @!P3 VIMNMX.U32 R17, PT, PT, R17, R26, !PT ;  /* 0x0000001a1111b248 */ /* 0x010fe40007fe0000 */
[----:B------:R-:W-:Y:S01]  /*2780*/  ISETP.GE.AND P3, PT, R25, UR5, PT ;  /* 0x0000000519007c0c */ /* 0x000fe2000bf66270 */
[----:B------:R-:W-:-:S03]  /*2790*/  VIADD R25, R20, 0xa ;  /* 0x0000000a14197836 */ /* 0x000fc60000000000 */
[----:B------:R-:W-:Y:S02]  /*27a0*/  ISETP.GE.OR P3, PT, R19, UR6, P3 ;  /* 0x0000000613007c0c */ /* 0x000fe40009f66670 */
[----:B------:R-:W-:Y:S01]  /*27b0*/  ISETP.GE.AND P2, PT, R25, UR5, PT ;  /* 0x0000000519007c0c */ /* 0x000fe2000bf46270 */
[----:B------:R-:W-:Y:S02]  /*27c0*/  VIADD R12, R20, 0xb ;  /* 0x0000000b140c7836 */ /* 0x000fe40000000000 */
[----:B------:R-:W-:Y:S01]  /*27d0*/  VIADD R13, R21, 0x24 ;  /* 0x00000024150d7836 */ /* 0x000fe20000000000 */
[----:B------:R-:W-:-:S07]  /*27e0*/  ISETP.GE.OR P2, PT, R19, UR6, P2 ;  /* 0x0000000613007c0c */ /* 0x000fce0009746670 */
[----:B------:R-:W3:Y:S01]  /*27f0*/  @!P3 LDG.E R10, desc[UR8][R10.64+0x2c] ;  /* 0x00002c080a0ab981 */ /* 0x000ee2000c1e1900 */
[----:B--2---:R-:W-:Y:S02]  /*2800*/  @!P5 VIMNMX.U32 R17, PT, PT, R17, R28, !PT ;  /* 0x0000001c1111d248 */ /* 0x004fe40007fe0000 */
[----:B------:R-:W-:-:S04]  /*2810*/  ISETP.GE.AND P5, PT, R24, UR5, PT ;  /* 0x0000000518007c0c */ /* 0x000fc8000bfa6270 */
[----:B------:R-:W-:Y:S02]  /*2820*/  ISETP.GE.OR P5, PT, R19, UR6, P5 ;  /* 0x0000000613007c0c */ /* 0x000fe4000afa6670 */
[----:B-----5:R-:W-:Y:S02]  /*2830*/  @!P4 VIMNMX.U32 R17, PT, PT, R17, R23, !PT ;  /* 0x000000171111c248 */ /* 0x020fe40007fe0000 */
[----:B------:R-:W-:Y:S01]  /*2840*/  ISETP.GE.AND P4, PT, R12, UR5, PT ;  /* 0x000000050c007c0c */ /* 0x000fe2000bf86270 */
[----:B------:R-:W-:Y:S01]  /*2850*/  IMAD.WIDE R12, R13, 0x4, R8 ;  /* 0x000000040d0c7825 */ /* 0x000fe200078e0208 */
[----:B------:R-:W-:-:S03]  /*2860*/  @!P1 VIMNMX.U32 R17, PT, PT, R17, R22, !PT ;  /* 0x0000001611119248 */ /* 0x000fc60007fe0000 */
[----:B------:R-:W-:Y:S01]  /*2870*/  VIADD R23, R20, 0xc ;  /* 0x0000000c14177836 */ /* 0x000fe20000000000 */
[----:B------:R-:W-:Y:S01]  /*2880*/  ISETP.GE.OR P4, PT, R19, UR6, P4 ;  /* 0x0000000613007c0c */ /* 0x000fe2000a786670 */
[----:B------:R-:W2:Y:S04]  /*2890*/  @!P2 LDG.E R24, desc[UR8][R12.64+0x14] ;  /* 0x000014080c18a981 */ /* 0x000ea8000c1e1900 */
[----:B------:R-:W4:Y:S01]  /*28a0*/  @!P5 LDG.E R22, desc[UR8][R12.64+0x8] ;  /* 0x000008080c16d981 */ /* 0x000f22000c1e1900 */
[----:B------:R-:W-:-:S04]  /*28b0*/  ISETP.GE.AND P1, PT, R23, UR5, PT ;  /* 0x0000000517007c0c */ /* 0x000fc8000bf26270 */
[----:B------:R-:W-:-:S03]  /*28c0*/  ISETP.GE.OR P1, PT, R19, UR6, P1 ;  /* 0x0000000613007c0c */ /* 0x000fc60008f26670 */
[----:B------:R-:W5:Y:S10]  /*28d0*/  @!P4 LDG.E R26, desc[UR8][R12.64+0x20] ;  /* 0x000020080c1ac981 */ /* 0x000f74000c1e1900 */
[----:B------:R-:W5:Y:S01]  /*28e0*/  @!P1 LDG.E R28, desc[UR8][R12.64+0x2c] ;  /* 0x00002c080c1c9981 */ /* 0x000f62000c1e1900 */
[----:B------:R-:W-:Y:S01]  /*28f0*/  VIADD R18, R18, 0x10 ;  /* 0x0000001012127836 */ /* 0x000fe20000000000 */
[----:B---3--:R-:W-:Y:S01]  /*2900*/  @!P3 VIMNMX.U32 R17, PT, PT, R17, R10, !PT ;  /* 0x0000000a1111b248 */ /* 0x008fe20007fe0000 */
[----:B------:R-:W-:-:S02]  /*2910*/  VIADD R21, R21, 0x30 ;  /* 0x0000003015157836 */ /* 0x000fc40000000000 */
[----:B------:R-:W-:Y:S01]  /*2920*/  VIADD R20, R20, 0x10 ;  /* 0x0000001014147836 */ /* 0x000fe20000000000 */
[----:B----4-:R-:W-:-:S04]  /*2930*/  @!P5 VIMNMX.U32 R17, PT, PT, R17, R22, !PT ;  /* 0x000000161111d248 */ /* 0x010fc80007fe0000 */
[----:B--2---:R-:W-:Y:S02]  /*2940*/  @!P2 VIMNMX.U32 R17, PT, PT, R17, R24, !PT ;  /* 0x000000181111a248 */ /* 0x004fe40007fe0000 */
[----:B------:R-:W-:Y:S02]  /*2950*/  ISETP.GE.AND P2, PT, R18, -0xc, PT ;  /* 0xfffffff41200780c */ /* 0x000fe40003f46270 */
[----:B-----5:R-:W-:-:S04]  /*2960*/  @!P4 VIMNMX.U32 R17, PT, PT, R17, R26, !PT ;  /* 0x0000001a1111c248 */ /* 0x020fc80007fe0000 */
[----:B------:R-:W-:-:S07]  /*2970*/  @!P1 VIMNMX.U32 R17, PT, PT, R17, R28, !PT ;  /* 0x0000001c11119248 */ /* 0x000fce0007fe0000 */
[----:B------:R-:W-:Y:S05]  /*2980*/  @!P2 BRA `(.L_x_22) ;  /* 0xfffffff80090a947 */ /* 0x000fea000383ffff */
[----:B------:R-:W-:-:S07]  /*2990*/  IMAD.MOV.U32 R11, RZ, RZ, R5 ;  /* 0x000000ffff0b7224 */ /* 0x000fce00078e0005 */
.L_x_21:
[----:B------:R-:W-:-:S05]  /*29a0*/  IMAD.MOV R8, RZ, RZ, -R18 ;  /* 0x000000ffff087224 */ /* 0x000fca00078e0a12 */
[----:B------:R-:W-:-:S13]  /*29b0*/  ISETP.GT.AND P1, PT, R8, 0x4, PT ;  /* 0x000000040800780c */ /* 0x000fda0003f24270 */
[----:B------:R-:W-:Y:S05]  /*29c0*/  @!P1 BRA `(.L_x_23) ;  /* 0x0000000000c89947 */ /* 0x000fea0003800000 */
[----:B------:R-:W0:Y:S01]  /*29d0*/  LDCU UR6, c[0x0][0x380] ;  /* 0x00007000ff0677ac */ /* 0x000e220008000800 */
[----:B------:R-:W1:Y:S01]  /*29e0*/  LDC.64 R8, c[0x0][0x390] ;  /* 0x0000e400ff087b82 */ /* 0x000e620000000a00 */
[C---:B------:R-:W-:Y:S02]  /*29f0*/  VIADD R10, R20.reuse, 0xfffffffd ;  /* 0xfffffffd140a7836 */ /* 0x040fe40000000000 */
[----:B------:R-:W-:-:S03]  /*2a00*/  VIADD R13, R20, 0xfffffffe ;  /* 0xfffffffe140d7836 */ /* 0x000fc60000000000 */
[----:B------:R-:W-:Y:S02]  /*2a10*/  ISETP.GE.AND P5, PT, R10, UR5, PT ;  /* 0x000000050a007c0c */ /* 0x000fe4000bfa6270 */
[----:B------:R-:W-:Y:S02]  /*2a20*/  ISETP.GE.AND P1, PT, R13, UR5, PT ;  /* 0x000000050d007c0c */ /* 0x000fe4000bf26270 */
[C---:B0-----:R-:W-:Y:S02]  /*2a30*/  ISETP.GE.OR P5, PT, R19.reuse, UR6, P5 ;  /* 0x0000000613007c0c */ /* 0x041fe4000afa6670 */
[----:B------:R-:W-:Y:S01]  /*2a40*/  ISETP.GE.OR P1, PT, R19, UR6, P1 ;  /* 0x0000000613007c0c */ /* 0x000fe20008f26670 */
[----:B-1----:R-:W-:-:S10]  /*2a50*/  IMAD.WIDE R10, R21, 0x4, R8 ;  /* 0x00000004150a7825 */ /* 0x002fd400078e0208 */
[----:B------:R-:W2:Y:S04]  /*2a60*/  @!P5 LDG.E R12, desc[UR8][R10.64+0x8] ;  /* 0x000008080a0cd981 */ /* 0x000ea8000c1e1900 */
[----:B------:R-:W4:Y:S01]  /*2a70*/  @!P1 LDG.E R22, desc[UR8][R10.64+0x14] ;  /* 0x000014080a169981 */ /* 0x000f22000c1e1900 */
[----:B------:R-:W-:Y:S01]  /*2a80*/  VIADD R13, R13, 0x1 ;  /* 0x000000010d0d7836 */ /* 0x000fe20000000000 */
[C---:B------:R-:W-:Y:S01]  /*2a90*/  ISETP.GE.AND P4, PT, R20.reuse, UR5, PT ;  /* 0x0000000514007c0c */ /* 0x040fe2000bf86270 */
[C---:B------:R-:W-:Y:S02]  /*2aa0*/  VIADD R23, R20.reuse, 0x2 ;  /* 0x0000000214177836 */ /* 0x040fe40000000000 */
[----:B------:R-:W-:Y:S01]  /*2ab0*/  VIADD R21, R21, 0xc ;  /* 0x0000000c15157836 */ /* 0x000fe20000000000 */
[----:B------:R-:W-:Y:S01]  /*2ac0*/  ISETP.GE.AND P0, PT, R13, UR5, PT ;  /* 0x000000050d007c0c */ /* 0x000fe2000bf06270 */
[C---:B------:R-:W-:Y:S01]  /*2ad0*/  VIADD R13, R20.reuse, 0x1 ;  /* 0x00000001140d7836 */ /* 0x040fe20000000000 */
[C---:B------:R-:W-:Y:S01]  /*2ae0*/  ISETP.GE.OR P4, PT, R19.reuse, UR6, P4 ;  /* 0x0000000613007c0c */ /* 0x040fe2000a786670 */
[----:B------:R-:W-:Y:S01]  /*2af0*/  VIADD R20, R20, 0x4 ;  /* 0x0000000414147836 */ /* 0x000fe20000000000 */
[----:B------:R-:W-:-:S02]  /*2b00*/  ISETP.GE.OR P0, PT, R19, UR6, P0 ;  /* 0x0000000613007c0c */ /* 0x000fc40008706670 */
[----:B------:R-:W-:Y:S01]  /*2b10*/  ISETP.GE.AND P3, PT, R13, UR5, PT ;  /* 0x000000050d007c0c */ /* 0x000fe2000bf66270 */
[C---:B------:R-:W-:Y:S01]  /*2b20*/  VIADD R13, R23.reuse, 0x1 ;  /* 0x00000001170d7836 */ /* 0x040fe20000000000 */
[----:B------:R-:W-:Y:S02]  /*2b30*/  ISETP.GE.AND P2, PT, R23, UR5, PT ;  /* 0x0000000517007c0c */ /* 0x000fe4000bf46270 */
[C---:B------:R-:W-:Y:S02]  /*2b40*/  ISETP.GE.OR P3, PT, R19.reuse, UR6, P3 ;  /* 0x0000000613007c0c */ /* 0x040fe40009f66670 */
[----:B------:R-:W-:Y:S01]  /*2b50*/  ISETP.GE.OR P2, PT, R19, UR6, P2 ;  /* 0x0000000613007c0c */ /* 0x000fe20009746670 */
[----:B------:R-:W-:-:S10]  /*2b60*/  IMAD.WIDE R8, R21, 0x4, R8 ;  /* 0x0000000415087825 */ /* 0x000fd400078e0208 */
[----:B------:R-:W5:Y:S04]  /*2b70*/  @!P3 LDG.E R24, desc[UR8][R8.64+0x8] ;  /* 0x000008080818b981 */ /* 0x000f68000c1e1900 */
[----:B------:R-:W3:Y:S01]  /*2b80*/  @!P2 LDG.E R26, desc[UR8][R8.64+0x14] ;  /* 0x00001408081aa981 */ /* 0x000ee2000c1e1900 */
[----:B--2---:R-:W-:Y:S02]  /*2b90*/  @!P5 VIMNMX.U32 R17, PT, PT, R17, R12, !PT ;  /* 0x0000000c1111d248 */ /* 0x004fe40007fe0000 */
[----:B------:R-:W-:Y:S01]  /*2ba0*/  ISETP.GE.AND P5, PT, R13, UR5, PT ;  /* 0x000000050d007c0c */ /* 0x000fe2000bfa6270 */
[----:B------:R-:W2:Y:S01]  /*2bb0*/  @!P0 LDG.E R12, desc[UR8][R10.64+0x20] ;  /* 0x000020080a0c8981 */ /* 0x000ea2000c1e1900 */
[----:B----4-:R-:W-:Y:S02]  /*2bc0*/  @!P1 VIMNMX.U32 R17, PT, PT, R17, R22, !PT ;  /* 0x0000001611119248 */ /* 0x010fe40007fe0000 */
[----:B------:R-:W-:Y:S01]  /*2bd0*/  ISETP.GE.AND P1, PT, R20, UR5, PT ;  /* 0x0000000514007c0c */ /* 0x000fe2000bf26270 */
[----:B------:R0:W4:Y:S01]  /*2be0*/  @!P4 LDG.E R22, desc[UR8][R10.64+0x2c] ;  /* 0x00002c080a16c981 */ /* 0x000122000c1e1900 */
[----:B------:R-:W-:-:S02]  /*2bf0*/  ISETP.GE.OR P5, PT, R19, UR6, P5 ;  /* 0x0000000613007c0c */ /* 0x000fc4000afa6670 */
[----:B------:R-:W-:-:S11]  /*2c00*/  ISETP.GE.OR P1, PT, R19, UR6, P1 ;  /* 0x0000000613007c0c */ /* 0x000fd60008f26670 */
[----:B------:R-:W3:Y:S04]  /*2c10*/  @!P5 LDG.E R28, desc[UR8][R8.64+0x20] ;  /* 0x00002008081cd981 */ /* 0x000ee8000c1e1900 */
[----:B------:R-:W3:Y:S01]  /*2c20*/  @!P1 LDG.E R13, desc[UR8][R8.64+0x2c] ;  /* 0x00002c08080d9981 */ /* 0x000ee2000c1e1900 */
[----:B------:R-:W-:Y:S02]  /*2c30*/  VIADD R18, R18, 0x4 ;  /* 0x0000000412127836 */ /* 0x000fe40000000000 */
[----:B0-----:R-:W-:Y:S02]  /*2c40*/  IMAD.MOV.U32 R11, RZ, RZ, R5 ;  /* 0x000000ffff0b7224 */ /* 0x001fe400078e0005 */
[----:B------:R-:W-:Y:S02]  /*2c50*/  VIADD R18, R18, 0x4 ;  /* 0x0000000412127836 */ /* 0x000fe40000000000 */
[----:B------:R-:W-:-:S02]  /*2c60*/  VIADD R20, R20, 0x4 ;  /* 0x0000000414147836 */ /* 0x000fc40000000000 */
[----:B------:R-:W-:Y:S01]  /*2c70*/  VIADD R21, R21, 0xc ;  /* 0x0000000c15157836 */ /* 0x000fe20000000000 */
[----:B--2---:R-:W-:-:S04]  /*2c80*/  @!P0 VIMNMX.U32 R17, PT, PT, R17, R12, !PT ;  /* 0x0000000c11118248 */ /* 0x004fc80007fe0000 */
[----:B----4-:R-:W-:-:S04]  /*2c90*/  @!P4 VIMNMX.U32 R17, PT, PT, R17, R22, !PT ;  /* 0x000000161111c248 */ /* 0x010fc80007fe0000 */
[----:B-----5:R-:W-:-:S04]  /*2ca0*/  @!P3 VIMNMX.U32 R17, PT, PT, R17, R24, !PT ;  /* 0x000000181111b248 */ /* 0x020fc80007fe0000 */
[----:B---3--:R-:W-:Y:S02]  /*2cb0*/  @!P2 VIMNMX.U32 R17, PT, PT, R17, R26, !PT ;  /* 0x0000001a1111a248 */ /* 0x008fe40007fe0000 */
[----:B------:R-:W-:Y:S02]  /*2cc0*/  PLOP3.LUT P0, PT, PT, PT, PT, 0x8, 0x80 ;  /* 0x000000000080781c */ /* 0x000fe40003f0e170 */
[----:B------:R-:W-:-:S04]  /*2cd0*/  @!P5 VIMNMX.U32 R17, PT, PT, R17, R28, !PT ;  /* 0x0000001c1111d248 */ /* 0x000fc80007fe0000 */
[----:B------:R-:W-:-:S07]  /*2ce0*/  @!P1 VIMNMX.U32 R17, PT, PT, R17, R13, !PT ;  /* 0x0000000d11119248 */ /* 0x000fce0007fe0000 */
.L_x_23:
[----:B------:R-:W-:-:S13]  /*2cf0*/  ISETP.NE.OR P0, PT, R18, RZ, P0 ;  /* 0x000000ff1200720c */ /* 0x000fda0000705670 */
[----:B------:R-:W-:Y:S05]  /*2d00*/  @!P0 BRA `(.L_x_19) ;  /* 0x0000000000688947 */ /* 0x000fea0003800000 */
.L_x_20:
[C---:B------:R-:W-:Y:S01]  /*2d10*/  VIADD R8, R20.reuse, 0xfffffffd ;  /* 0xfffffffd14087836 */ /* 0x040fe20000000000 */
[C---:B------:R-:W-:Y:S01]  /*2d20*/  ISETP.GE.AND P3, PT, R20.reuse, UR11, PT ;  /* 0x0000000b14007c0c */ /* 0x040fe2000bf66270 */
[----:B------:R-:W-:-:S03]  /*2d30*/  VIADD R9, R20, 0xfffffffe ;  /* 0xfffffffe14097836 */ /* 0x000fc60000000000 */
[----:B------:R-:W-:Y:S01]  /*2d40*/  ISETP.GE.AND P0, PT, R8, UR11, PT ;  /* 0x0000000b08007c0c */ /* 0x000fe2000bf06270 */
[----:B------:R-:W-:Y:S01]  /*2d50*/  VIADD R8, R20, 0xffffffff ;  /* 0xffffffff14087836 */ /* 0x000fe20000000000 */
[----:B------:R-:W-:Y:S02]  /*2d60*/  ISETP.GE.AND P1, PT, R9, UR11, PT ;  /* 0x0000000b09007c0c */ /* 0x000fe4000bf26270 */
[----:B------:R-:W-:Y:S02]  /*2d70*/  ISETP.GE.OR P0, PT, R19, UR10, P0 ;  /* 0x0000000a13007c0c */ /* 0x000fe40008706670 */
[----:B------:R-:W-:Y:S01]  /*2d80*/  ISETP.GE.AND P2, PT, R8, UR11, PT ;  /* 0x0000000b08007c0c */ /* 0x000fe2000bf46270 */
[----:B---3--:R-:W-:Y:S01]  /*2d90*/  IMAD.WIDE R8, R21, 0x4, R6 ;  /* 0x0000000415087825 */ /* 0x008fe200078e0206 */
[C---:B------:R-:W-:Y:S02]  /*2da0*/  ISETP.GE.OR P1, PT, R19.reuse, UR10, P1 ;  /* 0x0000000a13007c0c */ /* 0x040fe40008f26670 */
[----:B------:R-:W-:-:S02]  /*2db0*/  ISETP.GE.OR P2, PT, R19, UR10, P2 ;  /* 0x0000000a13007c0c */ /* 0x000fc40009746670 */
[----:B------:R-:W-:-:S05]  /*2dc0*/  ISETP.GE.OR P3, PT, R19, UR10, P3 ;  /* 0x0000000a13007c0c */ /* 0x000fca0009f66670 */
[----:B------:R-:W2:Y:S04]  /*2dd0*/  @!P0 LDG.E R10, desc[UR8][R8.64+0x8] ;  /* 0x00000808080a8981 */ /* 0x000ea8000c1e1900 */
[----:B------:R-:W3:Y:S04]  /*2de0*/  @!P1 LDG.E R12, desc[UR8][R8.64+0x14] ;  /* 0x00001408080c9981 */ /* 0x000ee8000c1e1900 */
[----:B------:R-:W4:Y:S04]  /*2df0*/  @!P2 LDG.E R22, desc[UR8][R8.64+0x20] ;  /* 0x000020080816a981 */ /* 0x000f28000c1e1900 */
[----:B------:R-:W5:Y:S01]  /*2e00*/  @!P3 LDG.E R24, desc[UR8][R8.64+0x2c] ;  /* 0x00002c080818b981 */ /* 0x000f62000c1e1900 */
[----:B------:R-:W-:-:S02]  /*2e10*/  VIADD R18, R18, 0x4 ;  /* 0x0000000412127836 */ /* 0x000fc40000000000 */
[----:B------:R-:W-:Y:S02]  /*2e20*/  VIADD R20, R20, 0x4 ;  /* 0x0000000414147836 */ /* 0x000fe40000000000 */
[----:B------:R-:W-:Y:S01]  /*2e30*/  VIADD R21, R21, 0xc ;  /* 0x0000000c15157836 */ /* 0x000fe20000000000 */
[----:B--2---:R-:W-:Y:S02]  /*2e40*/  @!P0 VIMNMX.U32 R17, PT, PT, R17, R10, !PT ;  /* 0x0000000a11118248 */ /* 0x004fe40007fe0000 */
[----:B------:R-:W-:Y:S02]  /*2e50*/  ISETP.NE.AND P0, PT, R18, RZ, PT ;  /* 0x000000ff1200720c */ /* 0x000fe40003f05270 */
[----:B---3--:R-:W-:-:S04]  /*2e60*/  @!P1 VIMNMX.U32 R17, PT, PT, R17, R12, !PT ;  /* 0x0000000c11119248 */ /* 0x008fc80007fe0000 */
[----:B----4-:R-:W-:-:S04]  /*2e70*/  @!P2 VIMNMX.U32 R17, PT, PT, R17, R22, !PT ;  /* 0x000000161111a248 */ /* 0x010fc80007fe0000 */
[----:B-----5:R-:W-:-:S03]  /*2e80*/  @!P3 VIMNMX.U32 R17, PT, PT, R17, R24, !PT ;  /* 0x000000181111b248 */ /* 0x020fc60007fe0000 */
[----:B------:R-:W-:Y:S05]  /*2e90*/  @P0 BRA `(.L_x_20) ;  /* 0xfffffffc009c0947 */ /* 0x000fea000383ffff */
[----:B------:R-:W-:-:S07]  /*2ea0*/  IMAD.MOV.U32 R11, RZ, RZ, R5 ;  /* 0x000000ffff0b7224 */ /* 0x000fce00078e0005 */
.L_x_19:
[----:B------:R-:W-:-:S13]  /*2eb0*/  ISETP.NE.AND P0, PT, R14, RZ, PT ;  /* 0x000000ff0e00720c */ /* 0x000fda0003f05270 */
[----:B------:R-:W-:Y:S05]  /*2ec0*/  @!P0 BRA `(.L_x_24) ;  /* 0x0000000000688947 */ /* 0x000fea0003800000 */
[----:B------:R-:W2:Y:S01]  /*2ed0*/  LDCU.64 UR6, c[0x0][0x380] ;  /* 0x00007000ff0677ac */ /* 0x000ea20008000a00 */
[----:B---3--:R-:W3:Y:S01]  /*2ee0*/  LDC.64 R6, c[0x0][0x390] ;  /* 0x0000e400ff067b82 */ /* 0x008ee20000000a00 */
[----:B------:R-:W-:Y:S01]  /*2ef0*/  IMAD.IADD R10, R0, 0x1, R11 ;  /* 0x00000001000a7824 */ /* 0x000fe200078e020b */
[----:B------:R-:W-:Y:S01]  /*2f00*/  BSSY.RECONVERGENT B0, `(.L_x_25) ;  /* 0x000000a000007945 */ /* 0x000fe20003800200 */
[----:B------:R-:W-:-:S03]  /*2f10*/  ISETP.NE.AND P1, PT, R14, 0x1, PT ;  /* 0x000000010e00780c */ /* 0x000fc60003f25270 */
[----:B--2---:R-:W-:Y:S01]  /*2f20*/  ISETP.GE.AND P0, PT, R10, UR7, PT ;  /* 0x000000070a007c0c */ /* 0x004fe2000bf06270 */
[----:B------:R-:W-:-:S03]  /*2f30*/  IMAD R8, R19, UR7, R10 ;  /* 0x0000000713087c24 */ /* 0x000fc6000f8e020a */
[----:B------:R-:W-:Y:S01]  /*2f40*/  ISETP.GE.OR P0, PT, R19, UR6, P0 ;  /* 0x0000000613007c0c */ /* 0x000fe20008706670 */
[----:B------:R-:W-:-:S04]  /*2f50*/  IMAD R9, R8, 0x3, RZ ;  /* 0x0000000308097824 */ /* 0x000fc800078e02ff */
[----:B---3--:R-:W-:-:S08]  /*2f60*/  IMAD.WIDE R6, R9, 0x4, R6 ;  /* 0x0000000409067825 */ /* 0x008fd000078e0206 */
[----:B------:R-:W-:Y:S05]  /*2f70*/  @P0 BRA `(.L_x_26) ;  /* 0x0000000000080947 */ /* 0x000fea0003800000 */
[----:B------:R-:W2:Y:S02]  /*2f80*/  LDG.E R8, desc[UR8][R6.64+0x8] ;  /* 0x0000080806087981 */ /* 0x000ea4000c1e1900 */
[----:B--2---:R-:W-:-:S07]  /*2f90*/  VIMNMX.U32 R17, PT, PT, R17, R8, !PT ;  /* 0x0000000811117248 */ /* 0x004fce0007fe0000 */
.L_x_26:
[----:B-1----:R-:W-:Y:S05]  /*2fa0*/  BSYNC.RECONVERGENT B0 ;  /* 0x0000000000007941 */ /* 0x002fea0003800200 */
.L_x_25:
        /* <DEDUP_REMOVED lines=12> */
.L_x_24:
[----:B------:R-:W-:Y:S05]  /*3070*/  @P6 BRA `(.L_x_27) ;  /* 0xfffffff000746947 */ /* 0x000fea000383ffff */
[----:B------:R-:W-:Y:S01]  /*3080*/  STG.E desc[UR8][R2.64+0x8], R17 ;  /* 0x0000081102007986 */ /* 0x000fe2000c101908 */
[----:B-1----:R-:W-:Y:S05]  /*3090*/  EXIT ;  /* 0x000000000000794d */ /* 0x002fea0003800000 */
.L_x_0:
[----:B------:R-:W1:Y:S01]  /*30a0*/  LDC.64 R2, c[0x0][0x398] ;  /* 0x0000e600ff027b82 */ /* 0x000e620000000a00 */
[----:B------:R-:W-:Y:S02]  /*30b0*/  IMAD.MOV.U32 R5, RZ, RZ, -0x80000000 ;  /* 0x80000000ff057424 */ /* 0x000fe400078e00ff */
[----:B-1----:R-:W-:-:S05]  /*30c0*/  IMAD.WIDE R2, R12, 0x4, R2 ;  /* 0x000000040c027825 */ /* 0x002fca00078e0202 */
[----:B0-----:R-:W-:Y:S04]  /*30d0*/  STG.E desc[UR8][R2.64], R5 ;  /* 0x0000000502007986 */ /* 0x001fe8000c101908 */
[----:B------:R-:W-:Y:S04]  /*30e0*/  STG.E desc[UR8][R2.64+0x4], R5 ;  /* 0x0000040502007986 */ /* 0x000fe8000c101908 */
[----:B------:R-:W-:Y:S01]  /*30f0*/  STG.E desc[UR8][R2.64+0x8], R5 ;  /* 0x0000080502007986 */ /* 0x000fe2000c101908 */
[----:B------:R-:W-:Y:S05]  /*3100*/  EXIT ;  /* 0x000000000000794d */ /* 0x000fea0003800000 */
.L_x_28:
[----:B------:R-:W-:-:S00]  /*3110*/  BRA `(.L_x_28) ;  /* 0xfffffffc00fc7947 */ /* 0x000fc0000383ffff */
[----:B------:R-:W-:-:S00]  /*3120*/  NOP ;  /* 0x0000000000007918 */ /* 0x000fc00000000000 */
        /* <DEDUP_REMOVED lines=13> */
.L_x_29:


//--------------------- .nv.shared.reserved.0     --------------------------
	.section	.nv.shared.reserved.0,"aw",@nobits
	.weak		__nv_reservedSMEM_offset_0_alias
	.size		__nv_reservedSMEM_offset_0_alias, 0, 64
	.other		__nv_reservedSMEM_offset_0_alias,@"STO_CUDA_RESERVED_SHARED STV_DEFAULT"
__nv_reservedSMEM_offset_0_alias:
	.zero		0
	.zero		64


//--------------------- .nv.constant0.maxPooling2D --------------------------
	.section	.nv.constant0.maxPooling2D,"a",@progbits
	.sectionflags	@""
	.align	4
.nv.constant0.maxPooling2D:
	.zero		928


//--------------------- SYMBOLS --------------------------

	.type		.nv.reservedSmem.offset0,@object
	.size		.nv.reservedSmem.offset0,0x4
